	.target	sm_100a

	.elftype	@"ET_EXEC"


//--------------------- .note.nv.tkinfo           --------------------------
	.section	.note.nv.tkinfo,"",@"SHT_NOTE"
	.sectionflags	@"SHF_NOTE_NV_TKINFO"
	.tkinfo
        /*0018*/ 	.word	0x00000081
        /*0030*/ 	.string	""
        /*0030*/ 	.string	"ptxas-blackwell"
        /*0030*/ 	.string	"Cuda compilation tools, release 12.9, V12.9.86"
        /*0030*/ 	.string	"Build cuda_12.9.r12.9/compiler.36037853_0"
        /*0030*/ 	.string	"-v  -suppress-debug-info  -lineinfo  -arch sm_100a "



//--------------------- .note.nv.cuver            --------------------------
	.section	.note.nv.cuver,"",@"SHT_NOTE"
	.sectionflags	@"SHF_NOTE_NV_CUVER"
        /*0018*/ 	.short	0x0001
        /*001a*/ 	.short	0x0064
        /*001c*/ 	.short	0x0001
        /*001e*/ 	.short	0x0000
        /*0020*/ 	.short	0x0001
        /*0022*/ 	.short	0x0000


//--------------------- .nv.info                  --------------------------
	.section	.nv.info,"",@"SHT_CUDA_INFO"
	.align	4


	//----- nvinfo : EIATTR_REGCOUNT
	.align		4
        /*0000*/ 	.byte	0x04, 0x2f
        /*0002*/ 	.short	(.L_4 - .L_3)
	.align		4
.L_3:
        /*0004*/ 	.word	index@(gluon_tcgen05)
        /*0008*/ 	.word	0x00000087


	//----- nvinfo : EIATTR_FRAME_SIZE
	.align		4
.L_4:
        /*000c*/ 	.byte	0x04, 0x11
        /*000e*/ 	.short	(.L_6 - .L_5)
	.align		4
.L_5:
        /*0010*/ 	.word	index@($__internal_2_$__cuda_sm10x_tcgen05_guardrail_trap_unallocated_columns_being_dealloced)
        /*0014*/ 	.word	0x00000000


	//----- nvinfo : EIATTR_FRAME_SIZE
	.align		4
.L_6:
        /*0018*/ 	.byte	0x04, 0x11
        /*001a*/ 	.short	(.L_8 - .L_7)
	.align		4
.L_7:
        /*001c*/ 	.word	index@($__internal_1_$__cuda_sm10x_tcgen05_guardrail_trap_phase_invalid_during_alloc)
        /*0020*/ 	.word	0x00000000


	//----- nvinfo : EIATTR_FRAME_SIZE
	.align		4
.L_8:
        /*0024*/ 	.byte	0x04, 0x11
        /*0026*/ 	.short	(.L_10 - .L_9)
	.align		4
.L_9:
        /*0028*/ 	.word	index@($__internal_0_$__cuda_sm10x_tcgen05_guardrail_trap_col_being_dealloced_not_returned_by_alloc)
        /*002c*/ 	.word	0x00000000


	//----- nvinfo : EIATTR_FRAME_SIZE
	.align		4
.L_10:
        /*0030*/ 	.byte	0x04, 0x11
        /*0032*/ 	.short	(.L_12 - .L_11)
	.align		4
.L_11:
        /*0034*/ 	.word	index@(gluon_tcgen05)
        /*0038*/ 	.word	0x00000000


	//----- nvinfo : EIATTR_MIN_STACK_SIZE
	.align		4
.L_12:
        /*003c*/ 	.byte	0x04, 0x12
        /*003e*/ 	.short	(.L_14 - .L_13)
	.align		4
.L_13:
        /*0040*/ 	.word	index@(gluon_tcgen05)
        /*0044*/ 	.word	0x00000000
.L_14:


//--------------------- .nv.info.gluon_tcgen05    --------------------------
	.section	.nv.info.gluon_tcgen05,"",@"SHT_CUDA_INFO"
	.sectionflags	@""
	.align	4


	//----- nvinfo : EIATTR_CUDA_API_VERSION
	.align		4
        /*0000*/ 	.byte	0x04, 0x37
        /*0002*/ 	.short	(.L_16 - .L_15)
.L_15:
        /*0004*/ 	.word	0x00000081


	//----- nvinfo : EIATTR_KPARAM_INFO
	.align		4
.L_16:
        /*0008*/ 	.byte	0x04, 0x17
        /*000a*/ 	.short	(.L_18 - .L_17)
.L_17:
        /*000c*/ 	.word	0x00000000
        /*0010*/ 	.short	0x000a
        /*0012*/ 	.short	0x0048
        /*0014*/ 	.byte	0x00, 0xf4, 0x21, 0x00


	//----- nvinfo : EIATTR_KPARAM_INFO
	.align		4
.L_18:
        /*0018*/ 	.byte	0x04, 0x17
        /*001a*/ 	.short	(.L_20 - .L_19)
.L_19:
        /*001c*/ 	.word	0x00000000
        /*0020*/ 	.short	0x0009
        /*0022*/ 	.short	0x0040
        /*0024*/ 	.byte	0x00, 0xf4, 0x21, 0x00


	//----- nvinfo : EIATTR_KPARAM_INFO
	.align		4
.L_20:
        /*0028*/ 	.byte	0x04, 0x17
        /*002a*/ 	.short	(.L_22 - .L_21)
.L_21:
        /*002c*/ 	.word	0x00000000
        /*0030*/ 	.short	0x0008
        /*0032*/ 	.short	0x0038
        /*0034*/ 	.byte	0x00, 0xf0, 0x21, 0x00


	//----- nvinfo : EIATTR_KPARAM_INFO
	.align		4
.L_22:
        /*0038*/ 	.byte	0x04, 0x17
        /*003a*/ 	.short	(.L_24 - .L_23)
.L_23:
        /*003c*/ 	.word	0x00000000
        /*0040*/ 	.short	0x0007
        /*0042*/ 	.short	0x0030
        /*0044*/ 	.byte	0x00, 0xf0, 0x21, 0x00


	//----- nvinfo : EIATTR_KPARAM_INFO
	.align		4
.L_24:
        /*0048*/ 	.byte	0x04, 0x17
        /*004a*/ 	.short	(.L_26 - .L_25)
.L_25:
        /*004c*/ 	.word	0x00000000
        /*0050*/ 	.short	0x0006
        /*0052*/ 	.short	0x0028
        /*0054*/ 	.byte	0x00, 0xf0, 0x21, 0x00


	//----- nvinfo : EIATTR_KPARAM_INFO
	.align		4
.L_26:
        /*0058*/ 	.byte	0x04, 0x17
        /*005a*/ 	.short	(.L_28 - .L_27)
.L_27:
        /*005c*/ 	.word	0x00000000
        /*0060*/ 	.short	0x0005
        /*0062*/ 	.short	0x0020
        /*0064*/ 	.byte	0x00, 0xf0, 0x11, 0x00


	//----- nvinfo : EIATTR_KPARAM_INFO
	.align		4
.L_28:
        /*0068*/ 	.byte	0x04, 0x17
        /*006a*/ 	.short	(.L_30 - .L_29)
.L_29:
        /*006c*/ 	.word	0x00000000
        /*0070*/ 	.short	0x0004
        /*0072*/ 	.short	0x001c
        /*0074*/ 	.byte	0x00, 0xf0, 0x11, 0x00


	//----- nvinfo : EIATTR_KPARAM_INFO
	.align		4
.L_30:
        /*0078*/ 	.byte	0x04, 0x17
        /*007a*/ 	.short	(.L_32 - .L_31)
.L_31:
        /*007c*/ 	.word	0x00000000
        /*0080*/ 	.short	0x0003
        /*0082*/ 	.short	0x0018
        /*0084*/ 	.byte	0x00, 0xf0, 0x11, 0x00


	//----- nvinfo : EIATTR_KPARAM_INFO
	.align		4
.L_32:
        /*0088*/ 	.byte	0x04, 0x17
        /*008a*/ 	.short	(.L_34 - .L_33)
.L_33:
        /*008c*/ 	.word	0x00000000
        /*0090*/ 	.short	0x0002
        /*0092*/ 	.short	0x0010
        /*0094*/ 	.byte	0x00, 0xf4, 0x21, 0x00


	//----- nvinfo : EIATTR_KPARAM_INFO
	.align		4
.L_34:
        /*0098*/ 	.byte	0x04, 0x17
        /*009a*/ 	.short	(.L_36 - .L_35)
.L_35:
        /*009c*/ 	.word	0x00000000
        /*00a0*/ 	.short	0x0001
        /*00a2*/ 	.short	0x0008
        /*00a4*/ 	.byte	0x00, 0xf4, 0x21, 0x00


	//----- nvinfo : EIATTR_KPARAM_INFO
	.align		4
.L_36:
        /*00a8*/ 	.byte	0x04, 0x17
        /*00aa*/ 	.short	(.L_38 - .L_37)
.L_37:
        /*00ac*/ 	.word	0x00000000
        /*00b0*/ 	.short	0x0000
        /*00b2*/ 	.short	0x0000
        /*00b4*/ 	.byte	0x00, 0xf4, 0x21, 0x00


	//----- nvinfo : EIATTR_AT_ENTRY_FRAGMENTS
	.align		4
.L_38:
        /*00b8*/ 	.byte	0x04, 0x4f
        /*00ba*/ 	.short	(.L_40 - .L_39)


	//   ....[0]....
.L_39:
        /*00bc*/ 	.word	0x00000004


	//----- nvinfo : EIATTR_RESERVED_SMEM_USED
	.align		4
.L_40:
        /*00c0*/ 	.byte	0x01, 0x41
	.zero		2


	//----- nvinfo : EIATTR_SPARSE_MMA_MASK
	.align		4
        /*00c4*/ 	.byte	0x03, 0x50
        /*00c6*/ 	.short	0x0000


	//----- nvinfo : EIATTR_TCGEN05_1CTA_USED
	.align		4
        /*00c8*/ 	.byte	0x01, 0x51
	.zero		2


	//----- nvinfo : EIATTR_MAXREG_COUNT
	.align		4
        /*00cc*/ 	.byte	0x03, 0x1b
        /*00ce*/ 	.short	0x00ff


	//----- nvinfo : EIATTR_NUM_BARRIERS
	.align		4
        /*00d0*/ 	.byte	0x02, 0x4c
        /*00d2*/ 	.byte	0x01
	.zero		1


	//----- nvinfo : EIATTR_INT_WARP_WIDE_INSTR_OFFSETS
	.align		4
        /*00d4*/ 	.byte	0x04, 0x31
        /*00d6*/ 	.short	(.L_42 - .L_41)


	//   ....[0]....
.L_41:
        /*00d8*/ 	.word	0x00001750


	//   ....[1]....
        /*00dc*/ 	.word	0x00001770


	//   ....[2]....
        /*00e0*/ 	.word	0x000017f0


	//   ....[3]....
        /*00e4*/ 	.word	0x00001bb0


	//   ....[4]....
        /*00e8*/ 	.word	0x00001bc0


	//   ....[5]....
        /*00ec*/ 	.word	0x00001c20


	//   ....[6]....
        /*00f0*/ 	.word	0x00001c30


	//   ....[7]....
        /*00f4*/ 	.word	0x00001f00


	//   ....[8]....
        /*00f8*/ 	.word	0x00001f10


	//   ....[9]....
        /*00fc*/ 	.word	0x00002090


	//   ....[10]....
        /*0100*/ 	.word	0x000020c0


	//   ....[11]....
        /*0104*/ 	.word	0x000020f0


	//   ....[12]....
        /*0108*/ 	.word	0x00002110


	//   ....[13]....
        /*010c*/ 	.word	0x00002410


	//   ....[14]....
        /*0110*/ 	.word	0x00002420


	//   ....[15]....
        /*0114*/ 	.word	0x000027b0


	//   ....[16]....
        /*0118*/ 	.word	0x000027c0


	//   ....[17]....
        /*011c*/ 	.word	0x00002f30


	//   ....[18]....
        /*0120*/ 	.word	0x00002f80


	//----- nvinfo : EIATTR_COOP_GROUP_MASK_REGIDS
	.align		4
.L_42:
        /*0124*/ 	.byte	0x04, 0x29
        /*0126*/ 	.short	(.L_44 - .L_43)


	//   ....[0]....
.L_43:
        /*0128*/ 	.word	0xffffffff


	//   ....[1]....
        /*012c*/ 	.word	0xffffffff


	//   ....[2]....
        /*0130*/ 	.word	0xffffffff


	//   ....[3]....
        /*0134*/ 	.word	0xffffffff


	//   ....[4]....
        /*0138*/ 	.word	0xffffffff


	//   ....[5]....
        /*013c*/ 	.word	0xffffffff


	//   ....[6]....
        /*0140*/ 	.word	0xffffffff


	//   ....[7]....
        /*0144*/ 	.word	0xffffffff


	//   ....[8]....
        /*0148*/ 	.word	0xffffffff


	//   ....[9]....
        /*014c*/ 	.word	0xffffffff


	//----- nvinfo : EIATTR_COOP_GROUP_INSTR_OFFSETS
	.align		4
.L_44:
        /*0150*/ 	.byte	0x04, 0x28
        /*0152*/ 	.short	(.L_46 - .L_45)


	//   ....[0]....
.L_45:
        /*0154*/ 	.word	0x00000050


	//   ....[1]....
        /*0158*/ 	.word	0x00000310


	//   ....[2]....
        /*015c*/ 	.word	0x00000500


	//   ....[3]....
        /*0160*/ 	.word	0x000009a0


	//   ....[4]....
        /*0164*/ 	.word	0x00000ae0


	//   ....[5]....
        /*0168*/ 	.word	0x00000fe0


	//   ....[6]....
        /*016c*/ 	.word	0x00001120


	//   ....[7]....
        /*0170*/ 	.word	0x00001610


	//   ....[8]....
        /*0174*/ 	.word	0x00002dc0


	//   ....[9]....
        /*0178*/ 	.word	0x00003030


	//----- nvinfo : EIATTR_VRC_CTA_INIT_COUNT
	.align		4
.L_46:
        /*017c*/ 	.byte	0x02, 0x4a
        /*017e*/ 	.byte	0x80
	.zero		1


	//----- nvinfo : EIATTR_MBARRIER_INSTR_OFFSETS
	.align		4
        /*0180*/ 	.byte	0x04, 0x39
        /*0182*/ 	.short	(.L_48 - .L_47)


	//   ....[0]....
.L_47:
        /*0184*/ 	.word	0x00001810
        /*0188*/ 	.word	0x000000ff
        /*018c*/ 	.word	0x00030000
        /*0190*/ 	.short	0x0100
        /*0192*/ 	.byte	0x08
	.zero		1


	//   ....[1]....
        /*0194*/ 	.word	0x00001820
        /*0198*/ 	.word	0x000000ff
        /*019c*/ 	.word	0x00030020
        /*01a0*/ 	.short	0x0100
        /*01a2*/ 	.byte	0x08
	.zero		1


	//   ....[2]....
        /*01a4*/ 	.word	0x000018d0
        /*01a8*/ 	.word	0x000000ff
        /*01ac*/ 	.word	0x00030008
        /*01b0*/ 	.short	0x0100
        /*01b2*/ 	.byte	0x08
	.zero		1


	//   ....[3]....
        /*01b4*/ 	.word	0x000018e0
        /*01b8*/ 	.word	0x000000ff
        /*01bc*/ 	.word	0x00030028
        /*01c0*/ 	.short	0x0100
        /*01c2*/ 	.byte	0x08
	.zero		1


	//   ....[4]....
        /*01c4*/ 	.word	0x000019c0
        /*01c8*/ 	.word	0x000000ff
        /*01cc*/ 	.word	0x00030010
        /*01d0*/ 	.short	0x0100
        /*01d2*/ 	.byte	0x08
	.zero		1


	//   ....[5]....
        /*01d4*/ 	.word	0x000019d0
        /*01d8*/ 	.word	0x000000ff
        /*01dc*/ 	.word	0x00030030
        /*01e0*/ 	.short	0x0100
        /*01e2*/ 	.byte	0x08
	.zero		1


	//   ....[6]....
        /*01e4*/ 	.word	0x00001ae0
        /*01e8*/ 	.word	0x000000ff
        /*01ec*/ 	.word	0x00030018
        /*01f0*/ 	.short	0x0100
        /*01f2*/ 	.byte	0x08
	.zero		1


	//   ....[7]....
        /*01f4*/ 	.word	0x00001af0
        /*01f8*/ 	.word	0x000000ff
        /*01fc*/ 	.word	0x00030038
        /*0200*/ 	.short	0x0100
        /*0202*/ 	.byte	0x08
	.zero		1


	//   ....[8]....
        /*0204*/ 	.word	0x00001cc0
        /*0208*/ 	.word	0x000000ff
        /*020c*/ 	.word	0x00030000
        /*0210*/ 	.short	0x010a
        /*0212*/ 	.byte	0x08
	.zero		1


	//   ....[9]....
        /*0214*/ 	.word	0x00001f60
        /*0218*/ 	.word	0x000000ff
        /*021c*/ 	.word	0x00030020
        /*0220*/ 	.short	0x010a
        /*0222*/ 	.byte	0x08
	.zero		1


	//   ....[10]....
        /*0224*/ 	.word	0x00002190
        /*0228*/ 	.word	0x000000ff
        /*022c*/ 	.word	0x00030000
        /*0230*/ 	.short	0x010a
        /*0232*/ 	.byte	0x1c
	.zero		1


	//   ....[11]....
        /*0234*/ 	.word	0x00002460
        /*0238*/ 	.word	0x000000ff
        /*023c*/ 	.word	0x00030020
        /*0240*/ 	.short	0x010a
        /*0242*/ 	.byte	0x1c
	.zero		1


	//   ....[12]....
        /*0244*/ 	.word	0x00002530
        /*0248*/ 	.word	0x000000ff
        /*024c*/ 	.word	0x00030000
        /*0250*/ 	.short	0x0108
        /*0252*/ 	.byte	0x08
	.zero		1


	//   ....[13]....
        /*0254*/ 	.word	0x00002540
        /*0258*/ 	.word	0x000000ff
        /*025c*/ 	.word	0x00030020
        /*0260*/ 	.short	0x0108
        /*0262*/ 	.byte	0x08
	.zero		1


	//   ....[14]....
        /*0264*/ 	.word	0x00002590
        /*0268*/ 	.word	0x000000ff
        /*026c*/ 	.word	0x00030008
        /*0270*/ 	.short	0x0108
        /*0272*/ 	.byte	0x08
	.zero		1


	//   ....[15]....
        /*0274*/ 	.word	0x000025a0
        /*0278*/ 	.word	0x000000ff
        /*027c*/ 	.word	0x00030028
        /*0280*/ 	.short	0x0108
        /*0282*/ 	.byte	0x08
	.zero		1


	//   ....[16]....
        /*0284*/ 	.word	0x000025f0
        /*0288*/ 	.word	0x000000ff
        /*028c*/ 	.word	0x00030010
        /*0290*/ 	.short	0x0108
        /*0292*/ 	.byte	0x08
	.zero		1


	//   ....[17]....
        /*0294*/ 	.word	0x00002600
        /*0298*/ 	.word	0x000000ff
        /*029c*/ 	.word	0x00030030
        /*02a0*/ 	.short	0x0108
        /*02a2*/ 	.byte	0x08
	.zero		1


	//   ....[18]....
        /*02a4*/ 	.word	0x00002650
        /*02a8*/ 	.word	0x000000ff
        /*02ac*/ 	.word	0x00030018
        /*02b0*/ 	.short	0x0108
        /*02b2*/ 	.byte	0x08
	.zero		1


	//   ....[19]....
        /*02b4*/ 	.word	0x00002660
        /*02b8*/ 	.word	0x000000ff
        /*02bc*/ 	.word	0x00030038
        /*02c0*/ 	.short	0x0108
        /*02c2*/ 	.byte	0x08
	.zero		1


	//   ....[20]....
        /*02c4*/ 	.word	0x00003050
        /*02c8*/ 	.word	0x000000ff
        /*02cc*/ 	.word	0x00030000
        /*02d0*/ 	.short	0x010a
        /*02d2*/ 	.byte	0x08
	.zero		1


	//   ....[21]....
        /*02d4*/ 	.word	0x00003080
        /*02d8*/ 	.word	0x000000ff
        /*02dc*/ 	.word	0x00030020
        /*02e0*/ 	.short	0x010a
        /*02e2*/ 	.byte	0x08
	.zero		1


	//   ....[22]....
        /*02e4*/ 	.word	0x000030b0
        /*02e8*/ 	.word	0x000000ff
        /*02ec*/ 	.word	0x00030000
        /*02f0*/ 	.short	0x010a
        /*02f2*/ 	.byte	0x1c
	.zero		1


	//   ....[23]....
        /*02f4*/ 	.word	0x000030e0
        /*02f8*/ 	.word	0x000000ff
        /*02fc*/ 	.word	0x00030020
        /*0300*/ 	.short	0x010a
        /*0302*/ 	.byte	0x1c
	.zero		1


	//----- nvinfo : EIATTR_NUM_MBARRIERS
	.align		4
.L_48:
        /*0304*/ 	.byte	0x03, 0x38
        /*0306*/ 	.short	0x0008


	//----- nvinfo : EIATTR_EXIT_INSTR_OFFSETS
	.align		4
        /*0308*/ 	.byte	0x04, 0x1c
        /*030a*/ 	.short	(.L_50 - .L_49)


	//   ....[0]....
.L_49:
        /*030c*/ 	.word	0x00003040


	//----- nvinfo : EIATTR_REQNTID
	.align		4
.L_50:
        /*0310*/ 	.byte	0x04, 0x10
        /*0312*/ 	.short	(.L_52 - .L_51)
.L_51:
        /*0314*/ 	.word	0x00000100
        /*0318*/ 	.word	0x00000001
        /*031c*/ 	.word	0x00000001


	//----- nvinfo : EIATTR_CRS_STACK_SIZE
	.align		4
.L_52:
        /*0320*/ 	.byte	0x04, 0x1e
        /*0322*/ 	.short	(.L_54 - .L_53)
.L_53:
        /*0324*/ 	.word	0x00000000


	//----- nvinfo : EIATTR_CBANK_PARAM_SIZE
	.align		4
.L_54:
        /*0328*/ 	.byte	0x03, 0x19
        /*032a*/ 	.short	0x0050


	//----- nvinfo : EIATTR_PARAM_CBANK
	.align		4
        /*032c*/ 	.byte	0x04, 0x0a
        /*032e*/ 	.short	(.L_56 - .L_55)
	.align		4
.L_55:
        /*0330*/ 	.word	index@(.nv.constant0.gluon_tcgen05)
        /*0334*/ 	.short	0x0380
        /*0336*/ 	.short	0x0050


	//----- nvinfo : EIATTR_SW_WAR
	.align		4
.L_56:
        /*0338*/ 	.byte	0x04, 0x36
        /*033a*/ 	.short	(.L_58 - .L_57)
.L_57:
        /*033c*/ 	.word	0x00000008
.L_58:


//--------------------- .nv.compat                --------------------------
	.section	.nv.compat,"",@"SHT_CUDA_COMPAT_INFO"
	.align	4
        /*0000*/ 	.byte	0x02, 0x02, 0x02, 0x00, 0x02, 0x05, 0x05, 0x00, 0x02, 0x03, 0x03, 0x00, 0x02, 0x06, 0x01, 0x00


//--------------------- .nv.callgraph             --------------------------
	.section	.nv.callgraph,"",@"SHT_CUDA_CALLGRAPH"
	.align	4
	.sectionentsize	8
	.align		4
        /*0000*/ 	.word	0x00000000
	.align		4
        /*0004*/ 	.word	0xffffffff
	.align		4
        /*0008*/ 	.word	0x00000000
	.align		4
        /*000c*/ 	.word	0xfffffffe
	.align		4
        /*0010*/ 	.word	0x00000000
	.align		4
        /*0014*/ 	.word	0xfffffffd
	.align		4
        /*0018*/ 	.word	0x00000000
	.align		4
        /*001c*/ 	.word	0xfffffffc


//--------------------- .text.gluon_tcgen05       --------------------------
	.section	.text.gluon_tcgen05,"ax",@progbits
	.align	128
        .global         gluon_tcgen05
        .type           gluon_tcgen05,@function
        .size           gluon_tcgen05,(.L_x_85 - gluon_tcgen05)
        .other          gluon_tcgen05,@"STO_CUDA_ENTRY STV_DEFAULT"
gluon_tcgen05:
.text.gluon_tcgen05:
[----:B------:R-:W1:Y:S01]  /*0000*/  LDC R1, c[0x0][0x37c] ;  /* 0x0000df00ff017b82 */ /* 0x000e620000000800 */
[----:B------:R-:W2:Y:S02]  /*0010*/  S2R R0, SR_TID.X ;  /* 0x0000000000007919 */ /* 0x000ea40000002100 */
[----:B--2---:R-:W-:-:S13]  /*0020*/  ISETP.GE.U32.AND P2, PT, R0, 0x20, PT ;  /* 0x000000200000780c */ /* 0x004fda0003f46070 */
[----:B------:R-:W-:Y:S05]  /*0030*/  @P2 BRA `(.L_x_0) ;  /* 0x0000000000b82947 */ /* 0x000fea0003800000 */
[----:B------:R-:W2:Y:S01]  /*0040*/  S2UR UR6, SR_CgaCtaId ;  /* 0x00000000000679c3 */ /* 0x000ea20000008800 */
[----:B------:R-:W-:Y:S01]  /*0050*/  NOP ;  /* 0x0000000000007918 */ /* 0x000fe20000000000 */
[----:B------:R-:W-:Y:S02]  /*0060*/  UMOV UR4, 0x40 ;  /* 0x0000004000047882 */ /* 0x000fe40000000000 */
[----:B--2---:R-:W-:-:S09]  /*0070*/  ULEA UR4, UR6, UR4, 0x18 ;  /* 0x0000000406047291 */ /* 0x004fd2000f8ec0ff */
[----:B------:R-:W2:Y:S01]  /*0080*/  LDS.U8 R2, [UR4] ;  /* 0x00000004ff027984 */ /* 0x000ea20008000000 */
[----:B------:R-:W-:Y:S02]  /*0090*/  UMOV UR4, 0x400 ;  /* 0x0000040000047882 */ /* 0x000fe40000000000 */
[----:B------:R-:W-:Y:S01]  /*00a0*/  ULEA UR4, UR6, UR4, 0x18 ;  /* 0x0000000406047291 */ /* 0x000fe2000f8ec0ff */
[----:B--2---:R-:W-:-:S13]  /*00b0*/  ISETP.NE.AND P0, PT, R2, RZ, PT ;  /* 0x000000ff0200720c */ /* 0x004fda0003f05270 */
[----:B------:R-:W-:Y:S05]  /*00c0*/  @P0 BRA `(.L_x_1) ;  /* 0x00000000007c0947 */ /* 0x000fea0003800000 */
[----:B------:R-:W-:-:S13]  /*00d0*/  ELECT P0, URZ, PT ;  /* 0x0000000000ff782f */ /* 0x000fda0003800000 */
[----:B------:R-:W-:Y:S05]  /*00e0*/  @!P0 BRA `(.L_x_2) ;  /* 0x0000000000848947 */ /* 0x000fea0003800000 */
[----:B------:R-:W-:Y:S01]  /*00f0*/  UMOV UR5, 0x8 ;  /* 0x0000000800057882 */ /* 0x000fe20000000000 */
[----:B------:R-:W-:Y:S02]  /*0100*/  IMAD.MOV.U32 R5, RZ, RZ, 0x1 ;  /* 0x00000001ff057424 */ /* 0x000fe400078e00ff */
[----:B------:R-:W-:Y:S02]  /*0110*/  IMAD.MOV.U32 R3, RZ, RZ, 0xff ;  /* 0x000000ffff037424 */ /* 0x000fe400078e00ff */
[----:B------:R-:W-:Y:S04]  /*0120*/  DEPBAR.LE SB2, 0x36 ;  /* 0x0000ad800000791a */ /* 0x000fe80000000000 */
[----:B------:R-:W2:Y:S02]  /*0130*/  UTCATOMSWS.FIND_AND_SET.ALIGN UP0, UR5, UR5 ;  /* 0x00000005000575e3 */ /* 0x000ea40008000800 */
[----:B--2---:R-:W-:-:S04]  /*0140*/  PLOP3.LUT P0, PT, PT, PT, UP0, 0x80, 0x8 ;  /* 0x000000000008781c */ /* 0x004fc80003f0f008 */
[----:B------:R-:W-:-:S04]  /*0150*/  SEL R2, RZ, 0xffffffff, !P0 ;  /* 0xffffffffff027807 */ /* 0x000fc80004000000 */
[----:B------:R-:W-:Y:S01]  /*0160*/  ISETP.NE.AND P0, PT, R2, RZ, PT ;  /* 0x000000ff0200720c */ /* 0x000fe20003f05270 */
[----:B------:R-:W-:-:S12]  /*0170*/  IMAD.U32 R2, RZ, RZ, UR5 ;  /* 0x00000005ff027e24 */ /* 0x000fd8000f8e00ff */
[----:B------:R-:W-:Y:S05]  /*0180*/  @P0 BRA `(.L_x_3) ;  /* 0x0000000000240947 */ /* 0x000fea0003800000 */
.L_x_4:
[----:B------:R-:W-:Y:S05]  /*0190*/  NANOSLEEP 0x64 ;  /* 0x000000640000795d */ /* 0x000fea0003800000 */
[----:B------:R-:W-:-:S05]  /*01a0*/  UMOV UR5, 0x8 ;  /* 0x0000000800057882 */ /* 0x000fca0000000000 */
[----:B------:R-:W-:Y:S04]  /*01b0*/  DEPBAR.LE SB2, 0x36 ;  /* 0x0000ad800000791a */ /* 0x000fe80000000000 */
[----:B------:R-:W2:Y:S02]  /*01c0*/  UTCATOMSWS.FIND_AND_SET.ALIGN UP0, UR5, UR5 ;  /* 0x00000005000575e3 */ /* 0x000ea40008000800 */
[----:B--2---:R-:W-:-:S04]  /*01d0*/  PLOP3.LUT P0, PT, PT, PT, UP0, 0x80, 0x8 ;  /* 0x000000000008781c */ /* 0x004fc80003f0f008 */
[----:B------:R-:W-:-:S04]  /*01e0*/  SEL R2, RZ, 0xffffffff, !P0 ;  /* 0xffffffffff027807 */ /* 0x000fc80004000000 */
[----:B------:R-:W-:Y:S01]  /*01f0*/  ISETP.NE.AND P0, PT, R2, RZ, PT ;  /* 0x000000ff0200720c */ /* 0x000fe20003f05270 */
[----:B------:R-:W-:-:S12]  /*0200*/  IMAD.U32 R2, RZ, RZ, UR5 ;  /* 0x00000005ff027e24 */ /* 0x000fd8000f8e00ff */
[----:B------:R-:W-:Y:S05]  /*0210*/  @!P0 BRA `(.L_x_4) ;  /* 0xfffffffc00dc8947 */ /* 0x000fea000383ffff */
.L_x_3:
[C---:B------:R-:W-:Y:S01]  /*0220*/  VIADD R4, R2.reuse, 0x10 ;  /* 0x0000001002047836 */ /* 0x040fe20000000000 */
[----:B------:R-:W-:Y:S01]  /*0230*/  UMOV UR5, 0x50 ;  /* 0x0000005000057882 */ /* 0x000fe20000000000 */
[----:B------:R-:W-:Y:S01]  /*0240*/  SHF.L.U32 R3, R3, R2, RZ ;  /* 0x0000000203037219 */ /* 0x000fe200000006ff */
[----:B------:R-:W-:Y:S01]  /*0250*/  ULEA UR5, UR6, UR5, 0x18 ;  /* 0x0000000506057291 */ /* 0x000fe2000f8ec0ff */
[----:B------:R-:W-:Y:S01]  /*0260*/  IMAD.SHL.U32 R2, R2, 0x20, RZ ;  /* 0x0000002002027824 */ /* 0x000fe200078e00ff */
[----:B------:R-:W-:-:S04]  /*0270*/  SHF.L.U32 R4, R5, R4, RZ ;  /* 0x0000000405047219 */ /* 0x000fc800000006ff */
[----:B------:R-:W-:-:S05]  /*0280*/  LOP3.LUT R3, R4, R3, RZ, 0xfc, !PT ;  /* 0x0000000304037212 */ /* 0x000fca00078efcff */
[----:B------:R2:W-:Y:S04]  /*0290*/  ATOMS.OR RZ, [UR5], R3 ;  /* 0x00000003ffff798c */ /* 0x0005e8000b000005 */
[----:B------:R2:W-:Y:S01]  /*02a0*/  STS [UR4], R2 ;  /* 0x00000002ff007988 */ /* 0x0005e20008000804 */
[----:B------:R-:W-:Y:S05]  /*02b0*/  BRA `(.L_x_2) ;  /* 0x0000000000107947 */ /* 0x000fea0003800000 */
.L_x_1:
[----:B------:R-:W-:Y:S01]  /*02c0*/  IMAD.MOV.U32 R3, RZ, RZ, -0x1 ;  /* 0xffffffffff037424 */ /* 0x000fe200078e00ff */
[----:B------:R-:W-:-:S04]  /*02d0*/  MOV R2, 0x300 ;  /* 0x0000030000027802 */ /* 0x000fc80000000f00 */
[----:B------:R2:W-:Y:S03]  /*02e0*/  STS [UR4], R3 ;  /* 0x00000003ff007988 */ /* 0x0005e60008000804 */
[----:B-12---:R-:W-:Y:S05]  /*02f0*/  CALL.REL.NOINC `($__internal_1_$__cuda_sm10x_tcgen05_guardrail_trap_phase_invalid_during_alloc) ;  /* 0x0000002c00907944 */ /* 0x006fea0003c00000 */
.L_x_2:
[----:B------:R-:W-:Y:S05]  /*0300*/  WARPSYNC.ALL ;  /* 0x0000000000007948 */ /* 0x000fea0003800000 */
[----:B------:R-:W-:Y:S01]  /*0310*/  NOP ;  /* 0x0000000000007918 */ /* 0x000fe20000000000 */
.L_x_0:
[----:B------:R-:W3:Y:S08]  /*0320*/  S2UR UR4, SR_CgaCtaId ;  /* 0x00000000000479c3 */ /* 0x000ef00000008800 */
[----:B------:R-:W-:Y:S01]  /*0330*/  BAR.SYNC.DEFER_BLOCKING 0x0 ;  /* 0x0000000000007b1d */ /* 0x000fe20000010000 */
[----:B------:R-:W-:-:S05]  /*0340*/  LOP3.LUT R132, R0, 0xff, RZ, 0xc0, !PT ;  /* 0x000000ff00847812 */ /* 0x000fca00078ec0ff */
[----:B------:R-:W-:Y:S02]  /*0350*/  UMOV UR8, 0x400 ;  /* 0x0000040000087882 */ /* 0x000fe40000000000 */
[----:B------:R-:W4:Y:S08]  /*0360*/  LDC R4, c[0x0][0x398] ;  /* 0x0000e600ff047b82 */ /* 0x000f300000000800 */
[----:B------:R-:W5:Y:S01]  /*0370*/  LDC R12, c[0x0][0x3a0] ;  /* 0x0000e800ff0c7b82 */ /* 0x000f620000000800 */
[----:B---3--:R-:W-:-:S07]  /*0380*/  ULEA UR8, UR4, UR8, 0x18 ;  /* 0x0000000804087291 */ /* 0x008fce000f8ec0ff */
[----:B------:R-:W3:Y:S02]  /*0390*/  S2UR UR15, SR_CTAID.Y ;  /* 0x00000000000f79c3 */ /* 0x000ee40000002600 */
[----:B--2---:R-:W2:Y:S06]  /*03a0*/  LDS R3, [UR8] ;  /* 0x00000008ff037984 */ /* 0x004eac0008000800 */
[----:B------:R-:W-:Y:S06]  /*03b0*/  BAR.SYNC.DEFER_BLOCKING 0x0 ;  /* 0x0000000000007b1d */ /* 0x000fec0000010000 */
[----:B------:R-:W-:Y:S05]  /*03c0*/  @P2 BRA `(.L_x_5) ;  /* 0x0000000000182947 */ /* 0x000fea0003800000 */
[----:B------:R-:W-:Y:S01]  /*03d0*/  ELECT P0, URZ, PT ;  /* 0x0000000000ff782f */ /* 0x000fe20003800000 */
[----:B------:R-:W-:Y:S01]  /*03e0*/  IMAD.MOV.U32 R2, RZ, RZ, 0x1 ;  /* 0x00000001ff027424 */ /* 0x000fe200078e00ff */
[----:B------:R-:W-:Y:S01]  /*03f0*/  UMOV UR5, 0x40 ;  /* 0x0000004000057882 */ /* 0x000fe20000000000 */
[----:B------:R-:W-:Y:S01]  /*0400*/  UVIRTCOUNT.DEALLOC.SMPOOL 0x80 ;  /* 0x000000800000784c */ /* 0x000fe20000000000 */
[----:B------:R-:W-:-:S09]  /*0410*/  ULEA UR5, UR4, UR5, 0x18 ;  /* 0x0000000504057291 */ /* 0x000fd2000f8ec0ff */
[----:B------:R5:W-:Y:S03]  /*0420*/  @P0 STS.U8 [UR5], R2 ;  /* 0x00000002ff000988 */ /* 0x000be60008000005 */
.L_x_5:
[----:B------:R-:W5:Y:S01]  /*0430*/  S2UR UR4, SR_CTAID.Z ;  /* 0x00000000000479c3 */ /* 0x000f620000002700 */
[----:B------:R-:W4:Y:S01]  /*0440*/  LDCU UR5, c[0x0][0x370] ;  /* 0x00006e00ff0577ac */ /* 0x000f220008000800 */
[----:B------:R-:W-:Y:S01]  /*0450*/  ISETP.GE.U32.AND P0, PT, R132, 0x20, PT ;  /* 0x000000208400780c */ /* 0x000fe20003f06070 */
[----:B----4-:R-:W-:Y:S01]  /*0460*/  VIADD R4, R4, 0xffffffff ;  /* 0xffffffff04047836 */ /* 0x010fe20000000000 */
[C---:B------:R-:W-:Y:S01]  /*0470*/  ISETP.NE.U32.AND P3, PT, R132.reuse, RZ, PT ;  /* 0x000000ff8400720c */ /* 0x040fe20003f65070 */
[----:B------:R-:W5:Y:S01]  /*0480*/  LDCU UR6, c[0x0][0x374] ;  /* 0x00006e80ff0677ac */ /* 0x000f620008000800 */
[----:B------:R-:W-:Y:S01]  /*0490*/  LEA R10, R132, UR8, 0x2 ;  /* 0x00000008840a7c11 */ /* 0x000fe2000f8e10ff */
[----:B-----5:R-:W-:Y:S01]  /*04a0*/  VIADD R11, R12, 0xffffffff ;  /* 0xffffffff0c0b7836 */ /* 0x020fe20000000000 */
[----:B------:R-:W4:Y:S01]  /*04b0*/  S2UR UR7, SR_CTAID.X ;  /* 0x00000000000779c3 */ /* 0x000f220000002500 */
[----:B------:R-:W5:Y:S01]  /*04c0*/  LDCU.64 UR20, c[0x0][0x3c0] ;  /* 0x00007800ff1477ac */ /* 0x000f620008000a00 */
[----:B--2---:R-:W-:Y:S01]  /*04d0*/  R2UR UR23, R3 ;  /* 0x00000000031772ca */ /* 0x004fe200000e0000 */
[----:B------:R-:W-:Y:S04]  /*04e0*/  BSSY.RECONVERGENT B0, `(.L_x_6) ;  /* 0x0000011000007945 */ /* 0x000fe80003800200 */
[----:B------:R2:W-:Y:S01]  /*04f0*/  @!P0 STS [R10], RZ ;  /* 0x000000ff0a008388 */ /* 0x0005e20000000800 */
[----:B------:R-:W-:-:S03]  /*0500*/  NOP ;  /* 0x0000000000007918 */ /* 0x000fc60000000000 */
[----:B------:R2:W-:Y:S01]  /*0510*/  @!P3 STS [UR8+0x24], R4 ;  /* 0x00002404ff00b988 */ /* 0x0005e20008000808 */
[----:B---3--:R-:W-:-:S03]  /*0520*/  UIMAD UR4, UR4, UR6, UR15 ;  /* 0x00000006040472a4 */ /* 0x008fc6000f8e020f */
[----:B------:R2:W-:Y:S01]  /*0530*/  @!P3 STS [UR8+0x20], R11 ;  /* 0x0000200bff00b988 */ /* 0x0005e20008000808 */
[----:B----4-:R-:W-:-:S04]  /*0540*/  UIMAD UR4, UR4, UR5, UR7 ;  /* 0x00000005040472a4 */ /* 0x010fc8000f8e0207 */
[----:B------:R-:W-:-:S04]  /*0550*/  UIMAD UR4, UR4, 0x180, URZ ;  /* 0x00000180040478a4 */ /* 0x000fc8000f8e02ff */
[----:B-----5:R-:W-:-:S04]  /*0560*/  UIADD3 UR24, UP0, UPT, UR4, UR20, URZ ;  /* 0x0000001404187290 */ /* 0x020fc8000ff1e0ff */
[----:B------:R-:W-:Y:S01]  /*0570*/  ULEA.HI.X.SX32 UR25, UR4, UR21, 0x1, UP0 ;  /* 0x0000001504197291 */ /* 0x000fe200080f0eff */
[----:B--2---:R-:W-:Y:S11]  /*0580*/  @P3 BRA `(.L_x_7) ;  /* 0x0000000000183947 */ /* 0x004ff60003800000 */
[----:B------:R-:W2:Y:S01]  /*0590*/  LDS R2, [UR8+0x8] ;  /* 0x00000808ff027984 */ /* 0x000ea20008000800 */
[----:B------:R-:W3:Y:S01]  /*05a0*/  LDC.64 R6, c[0x0][0x380] ;  /* 0x0000e000ff067b82 */ /* 0x000ee20000000a00 */
[----:B------:R-:W-:Y:S02]  /*05b0*/  IMAD.MOV.U32 R3, RZ, RZ, 0x70 ;  /* 0x00000070ff037424 */ /* 0x000fe400078e00ff */
[----:B---3--:R3:W-:Y:S03]  /*05c0*/  STS.64 [UR8], R6 ;  /* 0x00000006ff007988 */ /* 0x0087e60008000a08 */
[----:B--2---:R-:W-:-:S05]  /*05d0*/  LOP3.LUT R2, R2, 0x10, R3, 0xd8, !PT ;  /* 0x0000001002027812 */ /* 0x004fca00078ed803 */
[----:B------:R3:W-:Y:S02]  /*05e0*/  STS [UR8+0x8], R2 ;  /* 0x00000802ff007988 */ /* 0x0007e40008000808 */
.L_x_7:
[----:B------:R-:W-:Y:S05]  /*05f0*/  BSYNC.RECONVERGENT B0 ;  /* 0x0000000000007941 */ /* 0x000fea0003800200 */
.L_x_6:
[----:B------:R-:W-:Y:S04]  /*0600*/  BSSY.RECONVERGENT B0, `(.L_x_8) ;  /* 0x000000a000007945 */ /* 0x000fe80003800200 */
[----:B------:R-:W-:Y:S05]  /*0610*/  @P3 BRA `(.L_x_9) ;  /* 0x0000000000203947 */ /* 0x000fea0003800000 */
[----:B---3--:R-:W2:Y:S01]  /*0620*/  LDS R2, [UR8+0x34] ;  /* 0x00003408ff027984 */ /* 0x008ea20008000800 */
[----:B------:R-:W-:Y:S02]  /*0630*/  IMAD.MOV.U32 R3, RZ, RZ, 0x3f000000 ;  /* 0x3f000000ff037424 */ /* 0x000fe400078e00ff */
[----:B------:R-:W-:Y:S01]  /*0640*/  @!P3 IMAD.MOV.U32 R5, RZ, RZ, 0x7f ;  /* 0x0000007fff05b424 */ /* 0x000fe200078e00ff */
[----:B------:R-:W3:Y:S02]  /*0650*/  @!P3 LDS R6, [UR8+0x38] ;  /* 0x00003808ff06b984 */ /* 0x000ee40008000800 */
[----:B--2---:R-:W-:Y:S02]  /*0660*/  LOP3.LUT R2, R2, 0xff000000, R3, 0xb8, !PT ;  /* 0xff00000002027812 */ /* 0x004fe400078eb803 */
[----:B---3--:R-:W-:-:S03]  /*0670*/  @!P3 LOP3.LUT R3, R6, 0xff, R5, 0xb8, !PT ;  /* 0x000000ff0603b812 */ /* 0x008fc600078eb805 */
[----:B------:R2:W-:Y:S04]  /*0680*/  STS [UR8+0x34], R2 ;  /* 0x00003402ff007988 */ /* 0x0005e80008000808 */
[----:B------:R2:W-:Y:S02]  /*0690*/  @!P3 STS [UR8+0x38], R3 ;  /* 0x00003803ff00b988 */ /* 0x0005e40008000808 */
.L_x_9:
[----:B------:R-:W-:Y:S05]  /*06a0*/  BSYNC.RECONVERGENT B0 ;  /* 0x0000000000007941 */ /* 0x000fea0003800200 */
.L_x_8:
[----:B------:R-:W-:Y:S04]  /*06b0*/  BSSY.RECONVERGENT B0, `(.L_x_10) ;  /* 0x000000e000007945 */ /* 0x000fe80003800200 */
[----:B------:R-:W-:Y:S05]  /*06c0*/  @P3 BRA `(.L_x_11) ;  /* 0x0000000000303947 */ /* 0x000fea0003800000 */
[----:B--2---:R-:W2:Y:S01]  /*06d0*/  LDS R3, [UR8+0x34] ;  /* 0x00003408ff037984 */ /* 0x004ea20008000800 */
[----:B------:R-:W4:Y:S03]  /*06e0*/  LDC.64 R8, c[0x0][0x3a8] ;  /* 0x0000ea00ff087b82 */ /* 0x000f260000000a00 */
[----:B---3--:R-:W3:Y:S01]  /*06f0*/  LDS R2, [UR8+0x1c] ;  /* 0x00001c08ff027984 */ /* 0x008ee20008000800 */
[C---:B----4-:R-:W-:Y:S01]  /*0700*/  SHF.L.U64.HI R6, R8.reuse, 0x1, R9 ;  /* 0x0000000108067819 */ /* 0x050fe20000010209 */
[----:B------:R-:W-:-:S03]  /*0710*/  IMAD.SHL.U32 R5, R8, 0x2, RZ ;  /* 0x0000000208057824 */ /* 0x000fc600078e00ff */
[--C-:B------:R-:W-:Y:S02]  /*0720*/  SHF.R.U32.HI R7, RZ, 0x4, R6.reuse ;  /* 0x00000004ff077819 */ /* 0x100fe40000011606 */
[----:B------:R-:W-:-:S05]  /*0730*/  SHF.R.U64 R5, R5, 0x4, R6 ;  /* 0x0000000405057819 */ /* 0x000fca0000001206 */
[----:B------:R4:W-:Y:S01]  /*0740*/  STS [UR8+0xc], R5 ;  /* 0x00000c05ff007988 */ /* 0x0009e20008000808 */
[----:B--2---:R-:W-:Y:S02]  /*0750*/  LOP3.LUT R3, R3, 0x7, RZ, 0xb8, !PT ;  /* 0x0000000703037812 */ /* 0x004fe400078eb8ff */
[----:B---3--:R-:W-:-:S03]  /*0760*/  LOP3.LUT R2, R2, 0xf, R7, 0xb8, !PT ;  /* 0x0000000f02027812 */ /* 0x008fc600078eb807 */
[----:B------:R4:W-:Y:S04]  /*0770*/  STS [UR8+0x34], R3 ;  /* 0x00003403ff007988 */ /* 0x0009e80008000808 */
[----:B------:R4:W-:Y:S02]  /*0780*/  STS [UR8+0x1c], R2 ;  /* 0x00001c02ff007988 */ /* 0x0009e40008000808 */
.L_x_11:
[----:B------:R-:W-:Y:S05]  /*0790*/  BSYNC.RECONVERGENT B0 ;  /* 0x0000000000007941 */ /* 0x000fea0003800200 */
.L_x_10:
[----:B------:R-:W-:Y:S04]  /*07a0*/  BSSY.RECONVERGENT B1, `(.L_x_12) ;  /* 0x000001a000017945 */ /* 0x000fe80003800200 */
[----:B------:R-:W-:Y:S04]  /*07b0*/  BSSY.RELIABLE B0, `(.L_x_13) ;  /* 0x0000015000007945 */ /* 0x000fe80003800100 */
[----:B------:R-:W-:Y:S05]  /*07c0*/  @P3 BRA `(.L_x_14) ;  /* 0x0000000000203947 */ /* 0x000fea0003800000 */
[----:B--234-:R-:W2:Y:S02]  /*07d0*/  LDS R2, [UR8+0x34] ;  /* 0x00003408ff027984 */ /* 0x01cea40008000800 */
[----:B--2---:R-:W-:-:S05]  /*07e0*/  LOP3.LUT R2, R2, 0x38, RZ, 0xb8, !PT ;  /* 0x0000003802027812 */ /* 0x004fca00078eb8ff */
[----:B------:R2:W-:Y:S01]  /*07f0*/  STS [UR8+0x34], R2 ;  /* 0x00003402ff007988 */ /* 0x0005e20008000808 */
[----:B------:R-:W-:Y:S05]  /*0800*/  @P3 BRA `(.L_x_15) ;  /* 0x0000000000203947 */ /* 0x000fea0003800000 */
[----:B--2---:R-:W2:Y:S01]  /*0810*/  LDS R2, [UR8+0x8] ;  /* 0x00000808ff027984 */ /* 0x004ea20008000800 */
[----:B------:R-:W-:-:S05]  /*0820*/  IMAD.MOV.U32 R3, RZ, RZ, 0x780 ;  /* 0x00000780ff037424 */ /* 0x000fca00078e00ff */
[----:B--2---:R-:W-:-:S05]  /*0830*/  LOP3.LUT R2, R2, 0x500, R3, 0xd8, !PT ;  /* 0x0000050002027812 */ /* 0x004fca00078ed803 */
[----:B------:R5:W-:Y:S02]  /*0840*/  STS [UR8+0x8], R2 ;  /* 0x00000802ff007988 */ /* 0x000be40008000808 */
.L_x_14:
[----:B------:R-:W-:Y:S05]  /*0850*/  @P3 BRA `(.L_x_16) ;  /* 0x0000000000283947 */ /* 0x000fea0003800000 */
[----:B--2345:R-:W2:Y:S02]  /*0860*/  LDS R2, [UR8+0x8] ;  /* 0x00000808ff027984 */ /* 0x03cea40008000800 */
[----:B--2---:R-:W-:-:S05]  /*0870*/  LOP3.LUT R2, R2, 0x1800, RZ, 0xb8, !PT ;  /* 0x0000180002027812 */ /* 0x004fca00078eb8ff */
[----:B------:R3:W-:Y:S02]  /*0880*/  STS [UR8+0x8], R2 ;  /* 0x00000802ff007988 */ /* 0x0007e40008000808 */
.L_x_15:
[----:B------:R-:W-:Y:S05]  /*0890*/  @P3 BREAK.RELIABLE B0 ;  /* 0x0000000000003942 */ /* 0x000fea0003800100 */
[----:B------:R-:W-:Y:S05]  /*08a0*/  @P3 BRA `(.L_x_17) ;  /* 0x0000000000243947 */ /* 0x000fea0003800000 */
[----:B------:R-:W4:Y:S01]  /*08b0*/  LDS R3, [UR8+0x8] ;  /* 0x00000808ff037984 */ /* 0x000f220008000800 */
[----:B--23--:R-:W-:-:S05]  /*08c0*/  IMAD.MOV.U32 R2, RZ, RZ, 0x6000 ;  /* 0x00006000ff027424 */ /* 0x00cfca00078e00ff */
[----:B----4-:R-:W-:-:S04]  /*08d0*/  LOP3.LUT R2, R3, 0x6000, R2, 0xd8, !PT ;  /* 0x0000600003027812 */ /* 0x010fc800078ed802 */
[----:B------:R-:W-:-:S05]  /*08e0*/  LOP3.LUT R2, R2, 0x400000, RZ, 0xb8, !PT ;  /* 0x0040000002027812 */ /* 0x000fca00078eb8ff */
[----:B------:R2:W-:Y:S02]  /*08f0*/  STS [UR8+0x8], R2 ;  /* 0x00000802ff007988 */ /* 0x0005e40008000808 */
.L_x_16:
[----:B------:R-:W-:Y:S05]  /*0900*/  BSYNC.RELIABLE B0 ;  /* 0x0000000000007941 */ /* 0x000fea0003800100 */
.L_x_13:
[----:B--2345:R-:W2:Y:S02]  /*0910*/  @!P3 LDS R2, [UR8+0x8] ;  /* 0x00000808ff02b984 */ /* 0x03cea40008000800 */
[----:B--2---:R-:W-:-:S05]  /*0920*/  @!P3 LOP3.LUT R2, R2, 0x8000, RZ, 0xb8, !PT ;  /* 0x000080000202b812 */ /* 0x004fca00078eb8ff */
[----:B------:R4:W-:Y:S02]  /*0930*/  @!P3 STS [UR8+0x8], R2 ;  /* 0x00000802ff00b988 */ /* 0x0009e40008000808 */
.L_x_17:
[----:B------:R-:W-:Y:S05]  /*0940*/  BSYNC.RECONVERGENT B1 ;  /* 0x0000000000017941 */ /* 0x000fea0003800200 */
.L_x_12:
[----:B------:R-:W-:Y:S05]  /*0950*/  WARPSYNC.ALL ;  /* 0x0000000000007948 */ /* 0x000fea0003800000 */
[----:B------:R-:W-:Y:S01]  /*0960*/  NOP ;  /* 0x0000000000007918 */ /* 0x000fe20000000000 */
[----:B------:R-:W-:Y:S05]  /*0970*/  @P0 BRA `(.L_x_18) ;  /* 0x0000000000300947 */ /* 0x000fea0003800000 */
[----:B--234-:R-:W2:Y:S01]  /*0980*/  S2R R2, SR_LANEID ;  /* 0x0000000000027919 */ /* 0x01cea20000000000 */
[----:B------:R-:W-:Y:S05]  /*0990*/  WARPSYNC.ALL ;  /* 0x0000000000007948 */ /* 0x000fea0003800000 */
[----:B------:R-:W-:Y:S01]  /*09a0*/  NOP ;  /* 0x0000000000007918 */ /* 0x000fe20000000000 */
[----:B--2---:R-:W-:-:S05]  /*09b0*/  IMAD.SHL.U32 R5, R2, 0x4, RZ ;  /* 0x0000000402057824 */ /* 0x004fca00078e00ff */
[----:B------:R-:W2:Y:S01]  /*09c0*/  LDS R7, [R5+UR8] ;  /* 0x0000000805077984 */ /* 0x000ea20008000800 */
[----:B------:R-:W-:-:S05]  /*09d0*/  IADD3 R2, P1, PT, R5, UR24, RZ ;  /* 0x0000001805027c10 */ /* 0x000fca000ff3e0ff */
[----:B------:R-:W-:-:S05]  /*09e0*/  IMAD.X R3, RZ, RZ, UR25, P1 ;  /* 0x00000019ff037e24 */ /* 0x000fca00088e06ff */
[----:B--2---:R5:W2:Y:S01]  /*09f0*/  ATOMG.E.EXCH.STRONG.GPU PT, RZ, [R2], R7 ;  /* 0x0000000702ff73a8 */ /* 0x004aa200041ee100 */
[----:B------:R-:W-:-:S04]  /*0a00*/  DEPBAR {5,4,3,2,1,0} ;  /* 0x0000003f0000791a */ /* 0x000fc80000000000 */
[----:B------:R-:W3:Y:S02]  /*0a10*/  CCTL.E.C.LDCU.IV.DEEP [UR24] ;  /* 0x0000000018007540 */ /* 0x000ee40009c08000 */
[----:B---3--:R5:W-:Y:S01]  /*0a20*/  UTMACCTL.IV [UR24] ;  /* 0x00000000180079b9 */ /* 0x008be20008000000 */
[----:B------:R-:W-:Y:S01]  /*0a30*/  NOP ;  /* 0x0000000000007918 */ /* 0x000fe20000000000 */
.L_x_18:
[----:B------:R-:W-:Y:S05]  /*0a40*/  @P0 BRA `(.L_x_19) ;  /* 0x00000000000c0947 */ /* 0x000fea0003800000 */
[----:B------:R0:W-:Y:S01]  /*0a50*/  UTMACMDFLUSH ;  /* 0x00000000000079b7 */ /* 0x0001e20000000000 */
[----:B------:R-:W-:Y:S05]  /*0a60*/  @P0 BRA `(.L_x_19) ;  /* 0x0000000000040947 */ /* 0x000fea0003800000 */
[----:B------:R-:W-:-:S04]  /*0a70*/  DEPBAR.LE SB0, 0x0 ;  /* 0x000080000000791a */ /* 0x000fc80000000000 */
.L_x_19:
[----:B------:R-:W-:Y:S05]  /*0a80*/  WARPSYNC.ALL ;  /* 0x0000000000007948 */ /* 0x000fea0003800000 */
[----:B------:R-:W-:Y:S01]  /*0a90*/  NOP ;  /* 0x0000000000007918 */ /* 0x000fe20000000000 */
[----:B--2---:R-:W-:Y:S06]  /*0aa0*/  BAR.SYNC.DEFER_BLOCKING 0x0 ;  /* 0x0000000000007b1d */ /* 0x004fec0000010000 */
[----:B------:R-:W-:Y:S02]  /*0ab0*/  BSSY.RECONVERGENT B1, `(.L_x_20) ;  /* 0x000000b000017945 */ /* 0x000fe40003800200 */
[----:B------:R-:W-:Y:S06]  /*0ac0*/  BAR.SYNC.DEFER_BLOCKING 0x0 ;  /* 0x0000000000007b1d */ /* 0x000fec0000010000 */
[----:B------:R2:W-:Y:S01]  /*0ad0*/  @!P0 STS [R10], RZ ;  /* 0x000000ff0a008388 */ /* 0x0005e20000000800 */
[----:B------:R-:W-:Y:S01]  /*0ae0*/  NOP ;  /* 0x0000000000007918 */ /* 0x000fe20000000000 */
[----:B------:R-:W-:Y:S05]  /*0af0*/  @P3 BRA `(.L_x_21) ;  /* 0x0000000000183947 */ /* 0x000fea0003800000 */
[----:B---345:R-:W3:Y:S01]  /*0b00*/  LDS R2, [UR8+0x8] ;  /* 0x00000808ff027984 */ /* 0x038ee20008000800 */
[----:B------:R-:W4:Y:S01]  /*0b10*/  LDC.64 R6, c[0x0][0x388] ;  /* 0x0000e200ff067b82 */ /* 0x000f220000000a00 */
[----:B------:R-:W-:Y:S02]  /*0b20*/  IMAD.MOV.U32 R3, RZ, RZ, 0x70 ;  /* 0x00000070ff037424 */ /* 0x000fe400078e00ff */
[----:B----4-:R4:W-:Y:S03]  /*0b30*/  STS.64 [UR8], R6 ;  /* 0x00000006ff007988 */ /* 0x0109e60008000a08 */
[----:B---3--:R-:W-:-:S05]  /*0b40*/  LOP3.LUT R2, R2, 0x10, R3, 0xd8, !PT ;  /* 0x0000001002027812 */ /* 0x008fca00078ed803 */
[----:B------:R4:W-:Y:S02]  /*0b50*/  STS [UR8+0x8], R2 ;  /* 0x00000802ff007988 */ /* 0x0009e40008000808 */
.L_x_21:
[----:B-----5:R-:W-:Y:S05]  /*0b60*/  BSYNC.RECONVERGENT B1 ;  /* 0x0000000000017941 */ /* 0x020fea0003800200 */
.L_x_20:
[----:B------:R-:W-:Y:S04]  /*0b70*/  BSSY.RECONVERGENT B2, `(.L_x_22) ;  /* 0x000000f000027945 */ /* 0x000fe80003800200 */
[----:B------:R-:W-:Y:S04]  /*0b80*/  BSSY.RELIABLE B1, `(.L_x_23) ;  /* 0x000000c000017945 */ /* 0x000fe80003800100 */
[----:B------:R-:W-:Y:S05]  /*0b90*/  @P3 BRA `(.L_x_24) ;  /* 0x0000000000283947 */ /* 0x000fea0003800000 */
[----:B---34-:R-:W3:Y:S01]  /*0ba0*/  LDS R2, [UR8+0x34] ;  /* 0x00003408ff027984 */ /* 0x018ee20008000800 */
[----:B------:R-:W-:Y:S01]  /*0bb0*/  IMAD.MOV.U32 R3, RZ, RZ, 0x3f000000 ;  /* 0x3f000000ff037424 */ /* 0x000fe200078e00ff */
[----:B------:R-:W-:Y:S05]  /*0bc0*/  @P3 BREAK.RELIABLE B1 ;  /* 0x0000000000013942 */ /* 0x000fea0003800100 */
[----:B---3--:R-:W-:-:S05]  /*0bd0*/  LOP3.LUT R2, R2, 0xff000000, R3, 0xb8, !PT ;  /* 0xff00000002027812 */ /* 0x008fca00078eb803 */
[----:B------:R3:W-:Y:S01]  /*0be0*/  STS [UR8+0x34], R2 ;  /* 0x00003402ff007988 */ /* 0x0007e20008000808 */
[----:B------:R-:W-:Y:S05]  /*0bf0*/  @P3 BRA `(.L_x_25) ;  /* 0x0000000000183947 */ /* 0x000fea0003800000 */
[----:B---3--:R-:W3:Y:S01]  /*0c00*/  LDS R2, [UR8+0x38] ;  /* 0x00003808ff027984 */ /* 0x008ee20008000800 */
[----:B------:R-:W-:-:S05]  /*0c10*/  IMAD.MOV.U32 R3, RZ, RZ, 0xff ;  /* 0x000000ffff037424 */ /* 0x000fca00078e00ff */
[----:B---3--:R-:W-:-:S05]  /*0c20*/  LOP3.LUT R2, R2, 0xff, R3, 0xb8, !PT ;  /* 0x000000ff02027812 */ /* 0x008fca00078eb803 */
[----:B------:R5:W-:Y:S02]  /*0c30*/  STS [UR8+0x38], R2 ;  /* 0x00003802ff007988 */ /* 0x000be40008000808 */
.L_x_24:
[----:B------:R-:W-:Y:S05]  /*0c40*/  BSYNC.RELIABLE B1 ;  /* 0x0000000000017941 */ /* 0x000fea0003800100 */
.L_x_23:
[----:B------:R2:W-:Y:S02]  /*0c50*/  @!P3 STS [UR8+0x20], R11 ;  /* 0x0000200bff00b988 */ /* 0x0005e40008000808 */
.L_x_25:
[----:B------:R-:W-:Y:S05]  /*0c60*/  BSYNC.RECONVERGENT B2 ;  /* 0x0000000000027941 */ /* 0x000fea0003800200 */
.L_x_22:
[----:B------:R-:W-:Y:S05]  /*0c70*/  WARPSYNC.ALL ;  /* 0x0000000000007948 */ /* 0x000fea0003800000 */
[----:B------:R-:W-:Y:S01]  /*0c80*/  NOP ;  /* 0x0000000000007918 */ /* 0x000fe20000000000 */
[----:B------:R-:W2:Y:S01]  /*0c90*/  LDC R5, c[0x0][0x39c] ;  /* 0x0000e700ff057b82 */ /* 0x000ea20000000800 */
[----:B------:R-:W-:Y:S01]  /*0ca0*/  BSSY.RECONVERGENT B2, `(.L_x_26) ;  /* 0x0000010000027945 */ /* 0x000fe20003800200 */
[----:B--2---:R-:W-:-:S05]  /*0cb0*/  VIADD R5, R5, 0xffffffff ;  /* 0xffffffff05057836 */ /* 0x004fca0000000000 */
[----:B------:R2:W-:Y:S01]  /*0cc0*/  @!P3 STS [UR8+0x24], R5 ;  /* 0x00002405ff00b988 */ /* 0x0005e20008000808 */
[----:B------:R-:W-:Y:S05]  /*0cd0*/  @P3 BRA `(.L_x_27) ;  /* 0x0000000000303947 */ /* 0x000fea0003800000 */
[----:B------:R-:W2:Y:S01]  /*0ce0*/  LDS R3, [UR8+0x34] ;  /* 0x00003408ff037984 */ /* 0x000ea20008000800 */
[----:B----4-:R-:W4:Y:S03]  /*0cf0*/  LDC.64 R6, c[0x0][0x3b0] ;  /* 0x0000ec00ff067b82 */ /* 0x010f260000000a00 */
[----:B---3-5:R-:W3:Y:S01]  /*0d00*/  LDS R2, [UR8+0x1c] ;  /* 0x00001c08ff027984 */ /* 0x028ee20008000800 */
        /* <DEDUP_REMOVED lines=9> */
.L_x_27:
[----:B------:R-:W-:Y:S05]  /*0da0*/  BSYNC.RECONVERGENT B2 ;  /* 0x0000000000027941 */ /* 0x000fea0003800200 */
.L_x_26:
[----:B------:R-:W-:Y:S04]  /*0db0*/  BSSY.RECONVERGENT B3, `(.L_x_28) ;  /* 0x000001a000037945 */ /* 0x000fe80003800200 */
[----:B------:R-:W-:Y:S04]  /*0dc0*/  BSSY.RELIABLE B2, `(.L_x_29) ;  /* 0x0000015000027945 */ /* 0x000fe80003800100 */
[----:B------:R-:W-:Y:S05]  /*0dd0*/  @P3 BRA `(.L_x_30) ;  /* 0x0000000000203947 */ /* 0x000fea0003800000 */
[----:B---345:R-:W3:Y:S02]  /*0de0*/  LDS R2, [UR8+0x34] ;  /* 0x00003408ff027984 */ /* 0x038ee40008000800 */
[----:B---3--:R-:W-:-:S05]  /*0df0*/  LOP3.LUT R2, R2, 0x38, RZ, 0xb8, !PT ;  /* 0x0000003802027812 */ /* 0x008fca00078eb8ff */
[----:B------:R3:W-:Y:S01]  /*0e00*/  STS [UR8+0x34], R2 ;  /* 0x00003402ff007988 */ /* 0x0007e20008000808 */
[----:B------:R-:W-:Y:S05]  /*0e10*/  @P3 BRA `(.L_x_31) ;  /* 0x0000000000203947 */ /* 0x000fea0003800000 */
[----:B---3--:R-:W3:Y:S01]  /*0e20*/  LDS R2, [UR8+0x8] ;  /* 0x00000808ff027984 */ /* 0x008ee20008000800 */
[----:B------:R-:W-:-:S05]  /*0e30*/  IMAD.MOV.U32 R3, RZ, RZ, 0x780 ;  /* 0x00000780ff037424 */ /* 0x000fca00078e00ff */
[----:B---3--:R-:W-:-:S05]  /*0e40*/  LOP3.LUT R2, R2, 0x500, R3, 0xd8, !PT ;  /* 0x0000050002027812 */ /* 0x008fca00078ed803 */
[----:B------:R3:W-:Y:S02]  /*0e50*/  STS [UR8+0x8], R2 ;  /* 0x00000802ff007988 */ /* 0x0007e40008000808 */
.L_x_30:
[----:B------:R-:W-:Y:S05]  /*0e60*/  @P3 BRA `(.L_x_32) ;  /* 0x0000000000283947 */ /* 0x000fea0003800000 */
[----:B---345:R-:W3:Y:S02]  /*0e70*/  LDS R2, [UR8+0x8] ;  /* 0x00000808ff027984 */ /* 0x038ee40008000800 */
[----:B---3--:R-:W-:-:S05]  /*0e80*/  LOP3.LUT R2, R2, 0x1800, RZ, 0xb8, !PT ;  /* 0x0000180002027812 */ /* 0x008fca00078eb8ff */
[----:B------:R4:W-:Y:S02]  /*0e90*/  STS [UR8+0x8], R2 ;  /* 0x00000802ff007988 */ /* 0x0009e40008000808 */
.L_x_31:
[----:B------:R-:W-:Y:S05]  /*0ea0*/  @P3 BREAK.RELIABLE B2 ;  /* 0x0000000000023942 */ /* 0x000fea0003800100 */
[----:B------:R-:W-:Y:S05]  /*0eb0*/  @P3 BRA `(.L_x_33) ;  /* 0x0000000000243947 */ /* 0x000fea0003800000 */
[----:B---34-:R-:W3:Y:S01]  /*0ec0*/  LDS R2, [UR8+0x8] ;  /* 0x00000808ff027984 */ /* 0x018ee20008000800 */
[----:B------:R-:W-:-:S05]  /*0ed0*/  IMAD.MOV.U32 R3, RZ, RZ, 0x6000 ;  /* 0x00006000ff037424 */ /* 0x000fca00078e00ff */
[----:B---3--:R-:W-:-:S04]  /*0ee0*/  LOP3.LUT R2, R2, 0x6000, R3, 0xd8, !PT ;  /* 0x0000600002027812 */ /* 0x008fc800078ed803 */
[----:B------:R-:W-:-:S05]  /*0ef0*/  LOP3.LUT R2, R2, 0x400000, RZ, 0xb8, !PT ;  /* 0x0040000002027812 */ /* 0x000fca00078eb8ff */
[----:B------:R3:W-:Y:S02]  /*0f00*/  STS [UR8+0x8], R2 ;  /* 0x00000802ff007988 */ /* 0x0007e40008000808 */
.L_x_32:
[----:B------:R-:W-:Y:S05]  /*0f10*/  BSYNC.RELIABLE B2 ;  /* 0x0000000000027941 */ /* 0x000fea0003800100 */
.L_x_29:
[----:B---345:R-:W3:Y:S02]  /*0f20*/  @!P3 LDS R2, [UR8+0x8] ;  /* 0x00000808ff02b984 */ /* 0x038ee40008000800 */
[----:B---3--:R-:W-:-:S05]  /*0f30*/  @!P3 LOP3.LUT R2, R2, 0x8000, RZ, 0xb8, !PT ;  /* 0x000080000202b812 */ /* 0x008fca00078eb8ff */
[----:B------:R5:W-:Y:S02]  /*0f40*/  @!P3 STS [UR8+0x8], R2 ;  /* 0x00000802ff00b988 */ /* 0x000be40008000808 */
.L_x_33:
[----:B------:R-:W-:Y:S05]  /*0f50*/  BSYNC.RECONVERGENT B3 ;  /* 0x0000000000037941 */ /* 0x000fea0003800200 */
.L_x_28:
[----:B------:R-:W-:Y:S05]  /*0f60*/  WARPSYNC.ALL ;  /* 0x0000000000007948 */ /* 0x000fea0003800000 */
[----:B------:R-:W-:Y:S01]  /*0f70*/  NOP ;  /* 0x0000000000007918 */ /* 0x000fe20000000000 */
[----:B------:R-:W-:-:S04]  /*0f80*/  UIADD3 UR5, UPT, UPT, UR4, 0x80, URZ ;  /* 0x0000008004057890 */ /* 0x000fc8000fffe0ff */
[----:B------:R-:W-:-:S04]  /*0f90*/  UIADD3 UR26, UP0, UPT, UR5, UR20, URZ ;  /* 0x00000014051a7290 */ /* 0x000fc8000ff1e0ff */
[----:B------:R-:W-:Y:S01]  /*0fa0*/  ULEA.HI.X.SX32 UR27, UR5, UR21, 0x1, UP0 ;  /* 0x00000015051b7291 */ /* 0x000fe200080f0eff */
[----:B------:R-:W-:Y:S11]  /*0fb0*/  @P0 BRA `(.L_x_34) ;  /* 0x0000000000300947 */ /* 0x000ff60003800000 */
[----:B---345:R-:W3:Y:S01]  /*0fc0*/  S2R R2, SR_LANEID ;  /* 0x0000000000027919 */ /* 0x038ee20000000000 */
[----:B------:R-:W-:Y:S05]  /*0fd0*/  WARPSYNC.ALL ;  /* 0x0000000000007948 */ /* 0x000fea0003800000 */
[----:B------:R-:W-:Y:S01]  /*0fe0*/  NOP ;  /* 0x0000000000007918 */ /* 0x000fe20000000000 */
[----:B---3--:R-:W-:-:S05]  /*0ff0*/  IMAD.SHL.U32 R6, R2, 0x4, RZ ;  /* 0x0000000402067824 */ /* 0x008fca00078e00ff */
[----:B------:R-:W3:Y:S01]  /*1000*/  LDS R7, [R6+UR8] ;  /* 0x0000000806077984 */ /* 0x000ee20008000800 */
[----:B------:R-:W-:-:S05]  /*1010*/  IADD3 R2, P1, PT, R6, UR26, RZ ;  /* 0x0000001a06027c10 */ /* 0x000fca000ff3e0ff */
[----:B------:R-:W-:-:S05]  /*1020*/  IMAD.X R3, RZ, RZ, UR27, P1 ;  /* 0x0000001bff037e24 */ /* 0x000fca00088e06ff */
[----:B---3--:R3:W4:Y:S01]  /*1030*/  ATOMG.E.EXCH.STRONG.GPU PT, RZ, [R2], R7 ;  /* 0x0000000702ff73a8 */ /* 0x00872200041ee100 */
[----:B------:R-:W-:-:S04]  /*1040*/  DEPBAR {5,4,3,2,1,0} ;  /* 0x0000003f0000791a */ /* 0x000fc80000000000 */
[----:B------:R-:W5:Y:S02]  /*1050*/  CCTL.E.C.LDCU.IV.DEEP [UR26] ;  /* 0x000000001a007540 */ /* 0x000f640009c08000 */
[----:B-----5:R3:W-:Y:S01]  /*1060*/  UTMACCTL.IV [UR26] ;  /* 0x000000001a0079b9 */ /* 0x0207e20008000000 */
[----:B------:R-:W-:Y:S01]  /*1070*/  NOP ;  /* 0x0000000000007918 */ /* 0x000fe20000000000 */
.L_x_34:
[----:B------:R-:W-:Y:S05]  /*1080*/  @P0 BRA `(.L_x_35) ;  /* 0x00000000000c0947 */ /* 0x000fea0003800000 */
[----:B------:R0:W-:Y:S01]  /*1090*/  UTMACMDFLUSH ;  /* 0x00000000000079b7 */ /* 0x0001e20000000000 */
[----:B------:R-:W-:Y:S05]  /*10a0*/  @P0 BRA `(.L_x_35) ;  /* 0x0000000000040947 */ /* 0x000fea0003800000 */
[----:B------:R-:W-:-:S04]  /*10b0*/  DEPBAR.LE SB0, 0x0 ;  /* 0x000080000000791a */ /* 0x000fc80000000000 */
.L_x_35:
[----:B------:R-:W-:Y:S05]  /*10c0*/  WARPSYNC.ALL ;  /* 0x0000000000007948 */ /* 0x000fea0003800000 */
[----:B------:R-:W-:Y:S01]  /*10d0*/  NOP ;  /* 0x0000000000007918 */ /* 0x000fe20000000000 */
[----:B----4-:R-:W-:Y:S06]  /*10e0*/  BAR.SYNC.DEFER_BLOCKING 0x0 ;  /* 0x0000000000007b1d */ /* 0x010fec0000010000 */
[----:B------:R-:W-:Y:S02]  /*10f0*/  BSSY.RECONVERGENT B3, `(.L_x_36) ;  /* 0x000000b000037945 */ /* 0x000fe40003800200 */
[----:B------:R-:W-:Y:S06]  /*1100*/  BAR.SYNC.DEFER_BLOCKING 0x0 ;  /* 0x0000000000007b1d */ /* 0x000fec0000010000 */
[----:B------:R4:W-:Y:S01]  /*1110*/  @!P0 STS [R10], RZ ;  /* 0x000000ff0a008388 */ /* 0x0009e20000000800 */
[----:B------:R-:W-:Y:S01]  /*1120*/  NOP ;  /* 0x0000000000007918 */ /* 0x000fe20000000000 */
[----:B------:R-:W-:Y:S05]  /*1130*/  @P3 BRA `(.L_x_37) ;  /* 0x0000000000183947 */ /* 0x000fea0003800000 */
[----:B---3-5:R-:W3:Y:S01]  /*1140*/  LDS R2, [UR8+0x8] ;  /* 0x00000808ff027984 */ /* 0x028ee20008000800 */
[----:B------:R-:W5:Y:S01]  /*1150*/  LDC.64 R6, c[0x0][0x390] ;  /* 0x0000e400ff067b82 */ /* 0x000f620000000a00 */
[----:B------:R-:W-:Y:S02]  /*1160*/  IMAD.MOV.U32 R3, RZ, RZ, 0x70 ;  /* 0x00000070ff037424 */ /* 0x000fe400078e00ff */
[----:B-----5:R5:W-:Y:S03]  /*1170*/  STS.64 [UR8], R6 ;  /* 0x00000006ff007988 */ /* 0x020be60008000a08 */
[----:B---3--:R-:W-:-:S05]  /*1180*/  LOP3.LUT R2, R2, 0x10, R3, 0xd8, !PT ;  /* 0x0000001002027812 */ /* 0x008fca00078ed803 */
[----:B------:R5:W-:Y:S02]  /*1190*/  STS [UR8+0x8], R2 ;  /* 0x00000802ff007988 */ /* 0x000be40008000808 */
.L_x_37:
[----:B---3--:R-:W-:Y:S05]  /*11a0*/  BSYNC.RECONVERGENT B3 ;  /* 0x0000000000037941 */ /* 0x008fea0003800200 */
.L_x_36:
[----:B------:R-:W-:Y:S04]  /*11b0*/  BSSY.RECONVERGENT B4, `(.L_x_38) ;  /* 0x0000011000047945 */ /* 0x000fe80003800200 */
[----:B------:R-:W-:Y:S04]  /*11c0*/  BSSY.RELIABLE B3, `(.L_x_39) ;  /* 0x000000e000037945 */ /* 0x000fe80003800100 */
[----:B------:R-:W-:Y:S05]  /*11d0*/  @P3 BRA `(.L_x_40) ;  /* 0x0000000000243947 */ /* 0x000fea0003800000 */
[----:B-----5:R-:W3:Y:S01]  /*11e0*/  LDS R2, [UR8+0x34] ;  /* 0x00003408ff027984 */ /* 0x020ee20008000800 */
[----:B------:R-:W-:-:S05]  /*11f0*/  IMAD.MOV.U32 R3, RZ, RZ, 0x3f000000 ;  /* 0x3f000000ff037424 */ /* 0x000fca00078e00ff */
[----:B---3--:R-:W-:-:S05]  /*1200*/  LOP3.LUT R2, R2, 0xff000000, R3, 0xb8, !PT ;  /* 0xff00000002027812 */ /* 0x008fca00078eb803 */
[----:B------:R3:W-:Y:S01]  /*1210*/  STS [UR8+0x34], R2 ;  /* 0x00003402ff007988 */ /* 0x0007e20008000808 */
[----:B------:R-:W-:Y:S05]  /*1220*/  @P3 BRA `(.L_x_41) ;  /* 0x00000000001c3947 */ /* 0x000fea0003800000 */
[----:B---3--:R-:W3:Y:S01]  /*1230*/  LDS R2, [UR8+0x38] ;  /* 0x00003808ff027984 */ /* 0x008ee20008000800 */
[----:B------:R-:W-:-:S05]  /*1240*/  IMAD.MOV.U32 R3, RZ, RZ, 0x7f ;  /* 0x0000007fff037424 */ /* 0x000fca00078e00ff */
[----:B---3--:R-:W-:-:S05]  /*1250*/  LOP3.LUT R2, R2, 0xff, R3, 0xb8, !PT ;  /* 0x000000ff02027812 */ /* 0x008fca00078eb803 */
[----:B------:R3:W-:Y:S02]  /*1260*/  STS [UR8+0x38], R2 ;  /* 0x00003802ff007988 */ /* 0x0007e40008000808 */
.L_x_40:
[----:B------:R-:W-:Y:S05]  /*1270*/  @P3 BREAK.RELIABLE B3 ;  /* 0x0000000000033942 */ /* 0x000fea0003800100 */
[----:B------:R-:W-:Y:S05]  /*1280*/  @P3 BRA `(.L_x_42) ;  /* 0x00000000000c3947 */ /* 0x000fea0003800000 */
[----:B------:R2:W-:Y:S02]  /*1290*/  STS [UR8+0x20], R5 ;  /* 0x00002005ff007988 */ /* 0x0005e40008000808 */
.L_x_41:
[----:B------:R-:W-:Y:S05]  /*12a0*/  BSYNC.RELIABLE B3 ;  /* 0x0000000000037941 */ /* 0x000fea0003800100 */
.L_x_39:
[----:B------:R2:W-:Y:S02]  /*12b0*/  @!P3 STS [UR8+0x24], R4 ;  /* 0x00002404ff00b988 */ /* 0x0005e40008000808 */
.L_x_42:
[----:B------:R-:W-:Y:S05]  /*12c0*/  BSYNC.RECONVERGENT B4 ;  /* 0x0000000000047941 */ /* 0x000fea0003800200 */
.L_x_38:
[----:B------:R-:W-:Y:S05]  /*12d0*/  WARPSYNC.ALL ;  /* 0x0000000000007948 */ /* 0x000fea0003800000 */
[----:B------:R-:W-:Y:S01]  /*12e0*/  NOP ;  /* 0x0000000000007918 */ /* 0x000fe20000000000 */
[----:B------:R-:W-:Y:S04]  /*12f0*/  BSSY.RECONVERGENT B4, `(.L_x_43) ;  /* 0x000000e000047945 */ /* 0x000fe80003800200 */
[----:B------:R-:W-:Y:S05]  /*1300*/  @P3 BRA `(.L_x_44) ;  /* 0x0000000000303947 */ /* 0x000fea0003800000 */
[----:B------:R-:W2:Y:S02]  /*1310*/  LDS R3, [UR8+0x34] ;  /* 0x00003408ff037984 */ /* 0x000ea40008000800 */
[----:B--2---:R-:W2:Y:S02]  /*1320*/  LDC.64 R4, c[0x0][0x3b8] ;  /* 0x0000ee00ff047b82 */ /* 0x004ea40000000a00 */
[----:B---3-5:R-:W3:Y:S01]  /*1330*/  LDS R2, [UR8+0x1c] ;  /* 0x00001c08ff027984 */ /* 0x028ee20008000800 */
[C---:B--2---:R-:W-:Y:S01]  /*1340*/  SHF.L.U64.HI R5, R4.reuse, 0x1, R5 ;  /* 0x0000000104057819 */ /* 0x044fe20000010205 */
[----:B------:R-:W-:-:S03]  /*1350*/  IMAD.SHL.U32 R4, R4, 0x2, RZ ;  /* 0x0000000204047824 */ /* 0x000fc600078e00ff */
[--C-:B------:R-:W-:Y:S02]  /*1360*/  SHF.R.U32.HI R7, RZ, 0x4, R5.reuse ;  /* 0x00000004ff077819 */ /* 0x100fe40000011605 */
[----:B------:R-:W-:-:S05]  /*1370*/  SHF.R.U64 R4, R4, 0x4, R5 ;  /* 0x0000000404047819 */ /* 0x000fca0000001205 */
[----:B------:R2:W-:Y:S01]  /*1380*/  STS [UR8+0xc], R4 ;  /* 0x00000c04ff007988 */ /* 0x0005e20008000808 */
[----:B------:R-:W-:Y:S02]  /*1390*/  LOP3.LUT R3, R3, 0x7, RZ, 0xb8, !PT ;  /* 0x0000000703037812 */ /* 0x000fe400078eb8ff */
[----:B---3--:R-:W-:-:S03]  /*13a0*/  LOP3.LUT R2, R2, 0xf, R7, 0xb8, !PT ;  /* 0x0000000f02027812 */ /* 0x008fc600078eb807 */
[----:B------:R2:W-:Y:S04]  /*13b0*/  STS [UR8+0x34], R3 ;  /* 0x00003403ff007988 */ /* 0x0005e80008000808 */
[----:B------:R2:W-:Y:S02]  /*13c0*/  STS [UR8+0x1c], R2 ;  /* 0x00001c02ff007988 */ /* 0x0005e40008000808 */
.L_x_44:
[----:B------:R-:W-:Y:S05]  /*13d0*/  BSYNC.RECONVERGENT B4 ;  /* 0x0000000000047941 */ /* 0x000fea0003800200 */
.L_x_43:
[----:B------:R-:W-:Y:S04]  /*13e0*/  BSSY.RECONVERGENT B5, `(.L_x_45) ;  /* 0x000001a000057945 */ /* 0x000fe80003800200 */
[----:B------:R-:W-:Y:S04]  /*13f0*/  BSSY.RELIABLE B4, `(.L_x_46) ;  /* 0x0000015000047945 */ /* 0x000fe80003800100 */
[----:B------:R-:W-:Y:S05]  /*1400*/  @P3 BRA `(.L_x_47) ;  /* 0x0000000000203947 */ /* 0x000fea0003800000 */
[----:B--23-5:R-:W2:Y:S02]  /*1410*/  LDS R2, [UR8+0x34] ;  /* 0x00003408ff027984 */ /* 0x02cea40008000800 */
[----:B--2---:R-:W-:-:S05]  /*1420*/  LOP3.LUT R2, R2, 0x38, RZ, 0xb8, !PT ;  /* 0x0000003802027812 */ /* 0x004fca00078eb8ff */
[----:B------:R2:W-:Y:S01]  /*1430*/  STS [UR8+0x34], R2 ;  /* 0x00003402ff007988 */ /* 0x0005e20008000808 */
[----:B------:R-:W-:Y:S05]  /*1440*/  @P3 BRA `(.L_x_48) ;  /* 0x0000000000203947 */ /* 0x000fea0003800000 */
[----:B--2---:R-:W2:Y:S01]  /*1450*/  LDS R2, [UR8+0x8] ;  /* 0x00000808ff027984 */ /* 0x004ea20008000800 */
[----:B------:R-:W-:-:S05]  /*1460*/  IMAD.MOV.U32 R3, RZ, RZ, 0x780 ;  /* 0x00000780ff037424 */ /* 0x000fca00078e00ff */
[----:B--2---:R-:W-:-:S05]  /*1470*/  LOP3.LUT R2, R2, 0x500, R3, 0xd8, !PT ;  /* 0x0000050002027812 */ /* 0x004fca00078ed803 */
[----:B------:R2:W-:Y:S02]  /*1480*/  STS [UR8+0x8], R2 ;  /* 0x00000802ff007988 */ /* 0x0005e40008000808 */
.L_x_47:
[----:B------:R-:W-:Y:S05]  /*1490*/  @P3 BRA `(.L_x_49) ;  /* 0x0000000000283947 */ /* 0x000fea0003800000 */
[----:B--23-5:R-:W2:Y:S02]  /*14a0*/  LDS R2, [UR8+0x8] ;  /* 0x00000808ff027984 */ /* 0x02cea40008000800 */
[----:B--2---:R-:W-:-:S05]  /*14b0*/  LOP3.LUT R2, R2, 0x1800, RZ, 0xb8, !PT ;  /* 0x0000180002027812 */ /* 0x004fca00078eb8ff */
[----:B------:R3:W-:Y:S02]  /*14c0*/  STS [UR8+0x8], R2 ;  /* 0x00000802ff007988 */ /* 0x0007e40008000808 */
.L_x_48:
[----:B------:R-:W-:Y:S05]  /*14d0*/  @P3 BREAK.RELIABLE B4 ;  /* 0x0000000000043942 */ /* 0x000fea0003800100 */
[----:B------:R-:W-:Y:S05]  /*14e0*/  @P3 BRA `(.L_x_50) ;  /* 0x0000000000243947 */ /* 0x000fea0003800000 */
[----:B--23--:R-:W2:Y:S01]  /*14f0*/  LDS R2, [UR8+0x8] ;  /* 0x00000808ff027984 */ /* 0x00cea20008000800 */
[----:B------:R-:W-:-:S05]  /*1500*/  IMAD.MOV.U32 R3, RZ, RZ, 0x6000 ;  /* 0x00006000ff037424 */ /* 0x000fca00078e00ff */
[----:B--2---:R-:W-:-:S04]  /*1510*/  LOP3.LUT R2, R2, 0x6000, R3, 0xd8, !PT ;  /* 0x0000600002027812 */ /* 0x004fc800078ed803 */
[----:B------:R-:W-:-:S05]  /*1520*/  LOP3.LUT R2, R2, 0x400000, RZ, 0xb8, !PT ;  /* 0x0040000002027812 */ /* 0x000fca00078eb8ff */
[----:B------:R2:W-:Y:S02]  /*1530*/  STS [UR8+0x8], R2 ;  /* 0x00000802ff007988 */ /* 0x0005e40008000808 */
.L_x_49:
[----:B------:R-:W-:Y:S05]  /*1540*/  BSYNC.RELIABLE B4 ;  /* 0x0000000000047941 */ /* 0x000fea0003800100 */
.L_x_46:
[----:B--23-5:R-:W2:Y:S02]  /*1550*/  @!P3 LDS R2, [UR8+0x8] ;  /* 0x00000808ff02b984 */ /* 0x02cea40008000800 */
[----:B--2---:R-:W-:-:S05]  /*1560*/  @!P3 LOP3.LUT R2, R2, 0x8000, RZ, 0xb8, !PT ;  /* 0x000080000202b812 */ /* 0x004fca00078eb8ff */
[----:B------:R5:W-:Y:S02]  /*1570*/  @!P3 STS [UR8+0x8], R2 ;  /* 0x00000802ff00b988 */ /* 0x000be40008000808 */
.L_x_50:
[----:B------:R-:W-:Y:S05]  /*1580*/  BSYNC.RECONVERGENT B5 ;  /* 0x0000000000057941 */ /* 0x000fea0003800200 */
.L_x_45:
[----:B------:R-:W-:Y:S05]  /*1590*/  WARPSYNC.ALL ;  /* 0x0000000000007948 */ /* 0x000fea0003800000 */
[----:B------:R-:W-:Y:S01]  /*15a0*/  NOP ;  /* 0x0000000000007918 */ /* 0x000fe20000000000 */
[----:B------:R-:W-:-:S04]  /*15b0*/  UIADD3 UR4, UPT, UPT, UR4, 0x100, URZ ;  /* 0x0000010004047890 */ /* 0x000fc8000fffe0ff */
[----:B------:R-:W-:-:S04]  /*15c0*/  UIADD3 UR20, UP0, UPT, UR4, UR20, URZ ;  /* 0x0000001404147290 */ /* 0x000fc8000ff1e0ff */
[----:B------:R-:W-:Y:S01]  /*15d0*/  ULEA.HI.X.SX32 UR21, UR4, UR21, 0x1, UP0 ;  /* 0x0000001504157291 */ /* 0x000fe200080f0eff */
[----:B------:R-:W-:Y:S11]  /*15e0*/  @P0 BRA `(.L_x_51) ;  /* 0x0000000000300947 */ /* 0x000ff60003800000 */
[----:B--23-5:R-:W2:Y:S01]  /*15f0*/  S2R R2, SR_LANEID ;  /* 0x0000000000027919 */ /* 0x02cea20000000000 */
[----:B------:R-:W-:Y:S05]  /*1600*/  WARPSYNC.ALL ;  /* 0x0000000000007948 */ /* 0x000fea0003800000 */
[----:B------:R-:W-:Y:S01]  /*1610*/  NOP ;  /* 0x0000000000007918 */ /* 0x000fe20000000000 */
[----:B--2---:R-:W-:-:S05]  /*1620*/  IMAD.SHL.U32 R4, R2, 0x4, RZ ;  /* 0x0000000402047824 */ /* 0x004fca00078e00ff */
[----:B------:R-:W2:Y:S01]  /*1630*/  LDS R5, [R4+UR8] ;  /* 0x0000000804057984 */ /* 0x000ea20008000800 */
[----:B------:R-:W-:-:S05]  /*1640*/  IADD3 R2, P1, PT, R4, UR20, RZ ;  /* 0x0000001404027c10 */ /* 0x000fca000ff3e0ff */
[----:B------:R-:W-:-:S05]  /*1650*/  IMAD.X R3, RZ, RZ, UR21, P1 ;  /* 0x00000015ff037e24 */ /* 0x000fca00088e06ff */
[----:B--2---:R2:W3:Y:S01]  /*1660*/  ATOMG.E.EXCH.STRONG.GPU PT, RZ, [R2], R5 ;  /* 0x0000000502ff73a8 */ /* 0x0044e200041ee100 */
[----:B------:R-:W-:-:S04]  /*1670*/  DEPBAR {5,4,3,2,1,0} ;  /* 0x0000003f0000791a */ /* 0x000fc80000000000 */
[----:B------:R-:W5:Y:S02]  /*1680*/  CCTL.E.C.LDCU.IV.DEEP [UR20] ;  /* 0x0000000014007540 */ /* 0x000f640009c08000 */
[----:B-----5:R2:W-:Y:S01]  /*1690*/  UTMACCTL.IV [UR20] ;  /* 0x00000000140079b9 */ /* 0x0205e20008000000 */
[----:B------:R-:W-:Y:S01]  /*16a0*/  NOP ;  /* 0x0000000000007918 */ /* 0x000fe20000000000 */
.L_x_51:
[----:B------:R-:W-:Y:S05]  /*16b0*/  @P0 BRA `(.L_x_52) ;  /* 0x00000000000c0947 */ /* 0x000fea0003800000 */
[----:B------:R0:W-:Y:S01]  /*16c0*/  UTMACMDFLUSH ;  /* 0x00000000000079b7 */ /* 0x0001e20000000000 */
[----:B------:R-:W-:Y:S05]  /*16d0*/  @P0 BRA `(.L_x_52) ;  /* 0x0000000000040947 */ /* 0x000fea0003800000 */
[----:B------:R-:W-:-:S04]  /*16e0*/  DEPBAR.LE SB0, 0x0 ;  /* 0x000080000000791a */ /* 0x000fc80000000000 */
.L_x_52:
[----:B------:R-:W-:Y:S05]  /*16f0*/  WARPSYNC.ALL ;  /* 0x0000000000007948 */ /* 0x000fea0003800000 */
[----:B------:R-:W-:Y:S01]  /*1700*/  NOP ;  /* 0x0000000000007918 */ /* 0x000fe20000000000 */
[----:B---3--:R-:W-:Y:S01]  /*1710*/  BAR.SYNC.DEFER_BLOCKING 0x0 ;  /* 0x0000000000007b1d */ /* 0x008fe20000010000 */
[----:B--2--5:R-:W-:Y:S01]  /*1720*/  SHF.R.U32.HI R2, RZ, 0x5, R0 ;  /* 0x00000005ff027819 */ /* 0x024fe20000011600 */
[----:B------:R-:W-:-:S03]  /*1730*/  USHF.L.U32 UR15, UR15, 0x8, URZ ;  /* 0x000000080f0f7899 */ /* 0x000fc600080006ff */
[----:B------:R-:W-:Y:S01]  /*1740*/  R2UR UR22, R2 ;  /* 0x00000000021672ca */ /* 0x000fe200000e0000 */
[----:B------:R-:W-:Y:S01]  /*1750*/  VOTEU.ALL UP0, P3 ;  /* 0x0000000000ff7886 */ /* 0x000fe20001800000 */
[----:B------:R-:W-:Y:S01]  /*1760*/  UMOV UR4, 0x1 ;  /* 0x0000000100047882 */ /* 0x000fe20000000000 */
[----:B------:R-:W-:Y:S01]  /*1770*/  VOTEU.ALL UP1, P3 ;  /* 0x0000000000ff7886 */ /* 0x000fe20001820000 */
[----:B------:R-:W-:Y:S02]  /*1780*/  BSSY.RECONVERGENT B5, `(.L_x_53) ;  /* 0x0000018000057945 */ /* 0x000fe40003800200 */
[----:B------:R-:W-:-:S04]  /*1790*/  @!UP0 UIADD3 UR10, UPT, UPT, -UR4, 0x100000, URZ ;  /* 0x00100000040a8890 */ /* 0x000fc8000fffe1ff */
[----:B------:R-:W-:Y:S02]  /*17a0*/  @!UP0 USHF.L.U32 UR11, UR10, 0xb, URZ ;  /* 0x0000000b0a0b8899 */ /* 0x000fe400080006ff */
[----:B------:R-:W-:Y:S02]  /*17b0*/  @!UP0 USHF.L.U32 UR10, UR10, 0x1, URZ ;  /* 0x000000010a0a8899 */ /* 0x000fe400080006ff */
[----:B------:R-:W-:-:S04]  /*17c0*/  @!UP0 UIADD3 UR4, UPT, UPT, -UR4, 0x100000, URZ ;  /* 0x0010000004048890 */ /* 0x000fc8000fffe1ff */
[----:B------:R-:W-:Y:S02]  /*17d0*/  @!UP0 USHF.L.U32 UR5, UR4, 0xb, URZ ;  /* 0x0000000b04058899 */ /* 0x000fe400080006ff */
[----:B------:R-:W-:Y:S01]  /*17e0*/  @!UP0 USHF.L.U32 UR4, UR4, 0x1, URZ ;  /* 0x0000000104048899 */ /* 0x000fe200080006ff */
[----:B------:R-:W-:Y:S01]  /*17f0*/  VOTEU.ALL UP0, P3 ;  /* 0x0000000000ff7886 */ /* 0x000fe20001800000 */
[----:B------:R-:W2:Y:S04]  /*1800*/  FENCE.VIEW.ASYNC.S ;  /* 0x00000000000073c6 */ /* 0x000ea80000000000 */
[----:B--2---:R2:W3:Y:S06]  /*1810*/  @!UP0 SYNCS.EXCH.64 URZ, [UR8+0x30000], UR10 ;  /* 0x0300000a08ff85b2 */ /* 0x0044ec0008000100 */
[----:B------:R2:W3:Y:S02]  /*1820*/  @!UP1 SYNCS.EXCH.64 URZ, [UR8+0x30020], UR4 ;  /* 0x0300200408ff95b2 */ /* 0x0004e40008000100 */
[----:B---3--:R-:W-:Y:S06]  /*1830*/  BAR.SYNC.DEFER_BLOCKING 0x0 ;  /* 0x0000000000007b1d */ /* 0x008fec0000010000 */
[----:B------:R-:W-:Y:S05]  /*1840*/  @P3 BRA `(.L_x_54) ;  /* 0x00000000002c3947 */ /* 0x000fea0003800000 */
[----:B--2---:R-:W-:Y:S02]  /*1850*/  UMOV UR4, 0x1 ;  /* 0x0000000100047882 */ /* 0x004fe40000000000 */
[----:B------:R-:W-:-:S04]  /*1860*/  UIADD3 UR10, UPT, UPT, -UR4, 0x100000, URZ ;  /* 0x00100000040a7890 */ /* 0x000fc8000fffe1ff */
[----:B------:R-:W-:Y:S02]  /*1870*/  USHF.L.U32 UR11, UR10, 0xb, URZ ;  /* 0x0000000b0a0b7899 */ /* 0x000fe400080006ff */
[----:B------:R-:W-:Y:S02]  /*1880*/  USHF.L.U32 UR10, UR10, 0x1, URZ ;  /* 0x000000010a0a7899 */ /* 0x000fe400080006ff */
[----:B------:R-:W-:-:S04]  /*1890*/  UIADD3 UR4, UPT, UPT, -UR4, 0x100000, URZ ;  /* 0x0010000004047890 */ /* 0x000fc8000fffe1ff */
[----:B------:R-:W-:Y:S02]  /*18a0*/  USHF.L.U32 UR5, UR4, 0xb, URZ ;  /* 0x0000000b04057899 */ /* 0x000fe400080006ff */
[----:B------:R-:W-:Y:S01]  /*18b0*/  USHF.L.U32 UR4, UR4, 0x1, URZ ;  /* 0x0000000104047899 */ /* 0x000fe200080006ff */
[----:B------:R-:W2:Y:S03]  /*18c0*/  FENCE.VIEW.ASYNC.S ;  /* 0x00000000000073c6 */ /* 0x000ea60000000000 */
[----:B--2---:R3:W5:Y:S08]  /*18d0*/  SYNCS.EXCH.64 URZ, [UR8+0x30008], UR10 ;  /* 0x0300080a08ff75b2 */ /* 0x0047700008000100 */
[----:B------:R3:W2:Y:S02]  /*18e0*/  SYNCS.EXCH.64 URZ, [UR8+0x30028], UR4 ;  /* 0x0300280408ff75b2 */ /* 0x0006a40008000100 */
[----:B---3--:R-:W-:Y:S01]  /*18f0*/  NOP ;  /* 0x0000000000007918 */ /* 0x008fe20000000000 */
.L_x_54:
[----:B--2---:R-:W-:Y:S05]  /*1900*/  BSYNC.RECONVERGENT B5 ;  /* 0x0000000000057941 */ /* 0x004fea0003800200 */
.L_x_53:
[----:B-----5:R-:W-:Y:S06]  /*1910*/  BAR.SYNC.DEFER_BLOCKING 0x0 ;  /* 0x0000000000007b1d */ /* 0x020fec0000010000 */
[----:B------:R-:W-:Y:S04]  /*1920*/  BSSY.RECONVERGENT B5, `(.L_x_55) ;  /* 0x000000d000057945 */ /* 0x000fe80003800200 */
[----:B------:R-:W-:Y:S05]  /*1930*/  @P3 BRA `(.L_x_56) ;  /* 0x00000000002c3947 */ /* 0x000fea0003800000 */
[----:B------:R-:W-:Y:S02]  /*1940*/  UMOV UR4, 0x1 ;  /* 0x0000000100047882 */ /* 0x000fe40000000000 */
[----:B------:R-:W-:-:S04]  /*1950*/  UIADD3 UR10, UPT, UPT, -UR4, 0x100000, URZ ;  /* 0x00100000040a7890 */ /* 0x000fc8000fffe1ff */
[----:B------:R-:W-:Y:S02]  /*1960*/  USHF.L.U32 UR11, UR10, 0xb, URZ ;  /* 0x0000000b0a0b7899 */ /* 0x000fe400080006ff */
[----:B------:R-:W-:Y:S02]  /*1970*/  USHF.L.U32 UR10, UR10, 0x1, URZ ;  /* 0x000000010a0a7899 */ /* 0x000fe400080006ff */
[----:B------:R-:W-:-:S04]  /*1980*/  UIADD3 UR4, UPT, UPT, -UR4, 0x100000, URZ ;  /* 0x0010000004047890 */ /* 0x000fc8000fffe1ff */
[----:B------:R-:W-:Y:S02]  /*1990*/  USHF.L.U32 UR5, UR4, 0xb, URZ ;  /* 0x0000000b04057899 */ /* 0x000fe400080006ff */
[----:B------:R-:W-:Y:S01]  /*19a0*/  USHF.L.U32 UR4, UR4, 0x1, URZ ;  /* 0x0000000104047899 */ /* 0x000fe200080006ff */
[----:B------:R-:W2:Y:S03]  /*19b0*/  FENCE.VIEW.ASYNC.S ;  /* 0x00000000000073c6 */ /* 0x000ea60000000000 */
[----:B--2---:R2:W3:Y:S08]  /*19c0*/  SYNCS.EXCH.64 URZ, [UR8+0x30010], UR10 ;  /* 0x0300100a08ff75b2 */ /* 0x0044f00008000100 */
[----:B------:R2:W5:Y:S01]  /*19d0*/  SYNCS.EXCH.64 URZ, [UR8+0x30030], UR4 ;  /* 0x0300300408ff75b2 */ /* 0x0005620008000100 */
[----:B------:R-:W-:Y:S01]  /*19e0*/  NOP ;  /* 0x0000000000007918 */ /* 0x000fe20000000000 */
.L_x_56:
[----:B--2---:R-:W-:Y:S05]  /*19f0*/  BSYNC.RECONVERGENT B5 ;  /* 0x0000000000057941 */ /* 0x004fea0003800200 */
.L_x_55:
[----:B---3-5:R-:W-:Y:S01]  /*1a00*/  BAR.SYNC.DEFER_BLOCKING 0x0 ;  /* 0x0000000000007b1d */ /* 0x028fe20000010000 */
[----:B------:R-:W-:Y:S01]  /*1a10*/  UIADD3 UR12, UPT, UPT, UR8, 0x30020, URZ ;  /* 0x00030020080c7890 */ /* 0x000fe2000fffe0ff */
[----:B------:R-:W-:Y:S01]  /*1a20*/  ISETP.GE.AND P0, PT, R12, 0x1, PT ;  /* 0x000000010c00780c */ /* 0x000fe20003f06270 */
[----:B------:R-:W-:-:S03]  /*1a30*/  USHF.L.U32 UR19, UR7, 0x7, URZ ;  /* 0x0000000707137899 */ /* 0x000fc600080006ff */
        /* <DEDUP_REMOVED lines=13> */
.L_x_58:
[----:B--2---:R-:W-:Y:S05]  /*1b10*/  BSYNC.RECONVERGENT B5 ;  /* 0x0000000000057941 */ /* 0x004fea0003800200 */
.L_x_57:
[----:B------:R-:W-:Y:S05]  /*1b20*/  @!P0 BRA `(.L_x_59) ;  /* 0x0000000800748947 */ /* 0x000fea0003800000 */
[----:B---3-5:R-:W-:Y:S01]  /*1b30*/  BAR.SYNC.DEFER_BLOCKING 0x0 ;  /* 0x0000000000007b1d */ /* 0x028fe20000010000 */
[----:B------:R-:W-:Y:S01]  /*1b40*/  ELECT P1, URZ, PT ;  /* 0x0000000000ff782f */ /* 0x000fe20003820000 */
[----:B------:R-:W-:Y:S01]  /*1b50*/  @!P3 IMAD.MOV.U32 R2, RZ, RZ, 0xc000 ;  /* 0x0000c000ff02b424 */ /* 0x000fe200078e00ff */
[----:B------:R-:W-:Y:S02]  /*1b60*/  UIADD3 UR16, UPT, UPT, UR8, 0x20000, URZ ;  /* 0x0002000008107890 */ /* 0x000fe4000fffe0ff */
[----:B------:R-:W-:Y:S02]  /*1b70*/  ISETP.LT.U32.AND P1, PT, R132, 0x20, P1 ;  /* 0x000000208400780c */ /* 0x000fe40000f21070 */
[----:B------:R-:W-:Y:S01]  /*1b80*/  ELECT P0, URZ, PT ;  /* 0x0000000000ff782f */ /* 0x000fe20003800000 */
[----:B------:R-:W-:-:S03]  /*1b90*/  UMOV UR11, UR15 ;  /* 0x0000000f000b7c82 */ /* 0x000fc60008000000 */
[----:B------:R-:W-:-:S07]  /*1ba0*/  ISETP.LT.U32.AND P0, PT, R132, 0x20, P0 ;  /* 0x000000208400780c */ /* 0x000fce0000701070 */
[----:B------:R-:W-:Y:S01]  /*1bb0*/  VOTEU.ANY UP0, P1 ;  /* 0x0000000000ff7886 */ /* 0x000fe20000800100 */
[----:B------:R-:W-:-:S04]  /*1bc0*/  VOTEU.ANY UP2, P1 ;  /* 0x0000000000ff7886 */ /* 0x000fc80000840100 */
[----:B------:R-:W-:Y:S02]  /*1bd0*/  @UP0 UIADD3 UR17, UPT, UPT, UR8, 0x30000, URZ ;  /* 0x0003000008110890 */ /* 0x000fe4000fffe0ff */
[----:B------:R2:W-:Y:S01]  /*1be0*/  @!P3 SYNCS.ARRIVE.TRANS64 RZ, [UR8+0x30000], R2 ;  /* 0x03000002ffffb9a7 */ /* 0x0005e20008000008 */
[----:B------:R-:W-:Y:S01]  /*1bf0*/  @UP0 UMOV UR18, URZ ;  /* 0x000000ff00120c82 */ /* 0x000fe20008000000 */
[----:B------:R-:W-:Y:S01]  /*1c00*/  BAR.SYNC.DEFER_BLOCKING 0x0 ;  /* 0x0000000000007b1d */ /* 0x000fe20000010000 */
[----:B------:R-:W-:-:S05]  /*1c10*/  UISETP.NE.U32.AND UP0, UPT, UR22, URZ, UPT ;  /* 0x000000ff1600728c */ /* 0x000fca000bf05070 */
[----:B------:R-:W-:Y:S01]  /*1c20*/  VOTEU.ANY UP1, P0 ;  /* 0x0000000000ff7886 */ /* 0x000fe20000020100 */
[----:B------:R-:W-:-:S04]  /*1c30*/  VOTEU.ANY UP3, P0 ;  /* 0x0000000000ff7886 */ /* 0x000fc80000060100 */
[----:B------:R-:W-:Y:S01]  /*1c40*/  @UP1 UIADD3 UR9, UPT, UPT, UR8, 0x30000, URZ ;  /* 0x0003000008091890 */ /* 0x000fe2000fffe0ff */
[----:B------:R-:W-:Y:S01]  /*1c50*/  @UP1 UMOV UR10, URZ ;  /* 0x000000ff000a1c82 */ /* 0x000fe20008000000 */
[----:B------:R2:W-:Y:S01]  /*1c60*/  @UP2 UTMALDG.2D [UR16], [UR24] ;  /* 0x00000010180025b4 */ /* 0x0005e20008008000 */
[----:B------:R3:W-:Y:S06]  /*1c70*/  MEMBAR.ALL.CTA ;  /* 0x0000000000007992 */ /* 0x0007ec0000008000 */
[----:B---3--:R-:W3:Y:S02]  /*1c80*/  FENCE.VIEW.ASYNC.S ;  /* 0x00000000000073c6 */ /* 0x008ee40000000000 */
[----:B---3--:R-:W-:Y:S06]  /*1c90*/  BAR.SYNC.DEFER_BLOCKING 0x0 ;  /* 0x0000000000007b1d */ /* 0x008fec0000010000 */
[----:B------:R2:W-:Y:S02]  /*1ca0*/  @UP3 UTMALDG.2D [UR8], [UR26] ;  /* 0x000000081a0035b4 */ /* 0x0005e40008008000 */
[----:B------:R-:W-:Y:S06]  /*1cb0*/  BAR.SYNC.DEFER_BLOCKING 0x0 ;  /* 0x0000000000007b1d */ /* 0x000fec0000010000 */
[----:B------:R-:W3:Y:S02]  /*1cc0*/  SYNCS.PHASECHK.TRANS64.TRYWAIT P0, [UR8+0x30000], RZ ;  /* 0x030000ffff0075a7 */ /* 0x000ee40008001108 */
[----:B--23--:R-:W-:Y:S05]  /*1cd0*/  @!P0 BRA `(.L_x_60) ;  /* 0x0000001000dc8947 */ /* 0x00cfea0003800000 */
.L_x_78:
[----:B------:R-:W-:Y:S05]  /*1ce0*/  BRA.U UP0, `(.L_x_61) ;  /* 0x0000000100747547 */ /* 0x000fea000b800000 */
[----:B------:R-:W-:Y:S02]  /*1cf0*/  USHF.R.U32.HI UR6, URZ, 0x4, UR16 ;  /* 0x00000004ff067899 */ /* 0x000fe40008011610 */
[----:B------:R-:W-:Y:S02]  /*1d00*/  USHF.R.U32.HI UR10, URZ, 0x4, UR8 ;  /* 0x00000004ff0a7899 */ /* 0x000fe40008011608 */
[----:B------:R-:W-:Y:S02]  /*1d10*/  USGXT.U32 UR6, UR6, 0xe ;  /* 0x0000000e0606789a */ /* 0x000fe40008000000 */
[----:B------:R-:W-:Y:S02]  /*1d20*/  USGXT.U32 UR10, UR10, 0xe ;  /* 0x0000000e0a0a789a */ /* 0x000fe40008000000 */
[----:B------:R-:W-:Y:S02]  /*1d30*/  UIADD3 UR34, UP0, UPT, UR6, 0x2, URZ ;  /* 0x0000000206227890 */ /* 0x000fe4000ff1e0ff */
[----:B------:R-:W-:Y:S01]  /*1d40*/  UIADD3 UR32, UP1, UPT, UR10, 0x2, URZ ;  /* 0x000000020a207890 */ /* 0x000fe2000ff3e0ff */
[----:B------:R-:W-:Y:S01]  /*1d50*/  UMOV UR4, URZ ;  /* 0x000000ff00047c82 */ /* 0x000fe20008000000 */
[----:B------:R-:W-:Y:S01]  /*1d60*/  UMOV UR5, URZ ;  /* 0x000000ff00057c82 */ /* 0x000fe20008000000 */
[----:B------:R-:W-:-:S02]  /*1d70*/  UIADD3.X UR35, UPT, UPT, UR4, 0x40004040, URZ, UP0, !UPT ;  /* 0x4000404004237890 */ /* 0x000fc400087fe4ff */
[----:B------:R-:W-:Y:S02]  /*1d80*/  UIADD3.X UR33, UPT, UPT, UR5, 0x40004040, URZ, UP1, !UPT ;  /* 0x4000404005217890 */ /* 0x000fe40008ffe4ff */
[----:B------:R-:W-:Y:S02]  /*1d90*/  UIADD3.64 UR4, UPT, UPT, UR34, 0x2, URZ ;  /* 0x0000000222047897 */ /* 0x000fe4000fffe0ff */
[----:B------:R-:W-:Y:S02]  /*1da0*/  UIADD3.64 UR16, UPT, UPT, UR32, 0x2, URZ ;  /* 0x0000000220107897 */ /* 0x000fe4000fffe0ff */
[----:B------:R-:W-:Y:S02]  /*1db0*/  UIADD3.64 UR28, UPT, UPT, UR34, 0x4, URZ ;  /* 0x00000004221c7897 */ /* 0x000fe4000fffe0ff */
[----:B------:R-:W-:Y:S01]  /*1dc0*/  UIADD3.64 UR30, UPT, UPT, UR32, 0x4, URZ ;  /* 0x00000004201e7897 */ /* 0x000fe2000fffe0ff */
[----:B------:R-:W-:Y:S01]  /*1dd0*/  UMOV UR36, 0x0 ;  /* 0x0000000000247882 */ /* 0x000fe20000000000 */
[----:B------:R-:W-:Y:S01]  /*1de0*/  UMOV UR37, 0x8400490 ;  /* 0x0840049000257882 */ /* 0x000fe20000000000 */
[----:B------:R-:W-:Y:S01]  /*1df0*/  UMOV UR7, 0x40004040 ;  /* 0x4000404000077882 */ /* 0x000fe20000000000 */
[----:B------:R-:W-:Y:S01]  /*1e00*/  UMOV UR11, 0x40004040 ;  /* 0x40004040000b7882 */ /* 0x000fe20000000000 */
[----:B------:R-:W-:Y:S01]  /*1e10*/  UMOV UR38, 0x0 ;  /* 0x0000000000267882 */ /* 0x000fe20000000000 */
[----:B------:R-:W-:Y:S01]  /*1e20*/  UMOV UR39, 0x8400490 ;  /* 0x0840049000277882 */ /* 0x000fe20000000000 */
[----:B------:R-:W-:Y:S01]  /*1e30*/  UMOV UR40, 0x0 ;  /* 0x0000000000287882 */ /* 0x000fe20000000000 */
[----:B------:R-:W-:Y:S01]  /*1e40*/  UMOV UR41, 0x8400490 ;  /* 0x0840049000297882 */ /* 0x000fe20000000000 */
[----:B------:R2:W-:Y:S01]  /*1e50*/  UTCHMMA gdesc[UR6], gdesc[UR10], tmem[UR23], tmem[UR36], idesc[UR37], !UPT ;  /* 0x00ff240a060075ea */ /* 0x0005e2000f800017 */
[----:B------:R-:W-:Y:S01]  /*1e60*/  UMOV UR42, 0x0 ;  /* 0x00000000002a7882 */ /* 0x000fe20000000000 */
[----:B------:R-:W-:Y:S01]  /*1e70*/  UMOV UR43, 0x8400490 ;  /* 0x08400490002b7882 */ /* 0x000fe20000000000 */
[----:B------:R2:W-:Y:S01]  /*1e80*/  UTCHMMA gdesc[UR34], gdesc[UR32], tmem[UR23], tmem[UR38], idesc[UR39], UPT ;  /* 0x00ff2620220075ea */ /* 0x0005e2000b800017 */
[----:B------:R2:W-:Y:S01]  /*1e90*/  UTCHMMA gdesc[UR4], gdesc[UR16], tmem[UR23], tmem[UR40], idesc[UR41], UPT ;  /* 0x00ff2810040075ea */ /* 0x0005e2000b800017 */
[----:B------:R2:W-:Y:S01]  /*1ea0*/  UTCHMMA gdesc[UR28], gdesc[UR30], tmem[UR23], tmem[UR42], idesc[UR43], UPT ;  /* 0x00ff2a1e1c0075ea */ /* 0x0005e2000b800017 */
[----:B------:R-:W-:Y:S01]  /*1eb0*/  NOP ;  /* 0x0000000000007918 */ /* 0x000fe20000000000 */
.L_x_61:
[----:B------:R-:W-:Y:S01]  /*1ec0*/  ELECT P0, URZ, PT ;  /* 0x0000000000ff782f */ /* 0x000fe20003800000 */
[----:B--2---:R-:W-:Y:S01]  /*1ed0*/  UMOV UR4, UR12 ;  /* 0x0000000c00047c82 */ /* 0x004fe20008000000 */
[----:B------:R-:W-:Y:S02]  /*1ee0*/  UMOV UR5, URZ ;  /* 0x000000ff00057c82 */ /* 0x000fe40008000000 */
[----:B------:R-:W-:-:S13]  /*1ef0*/  ISETP.LT.U32.AND P0, PT, R132, 0x20, P0 ;  /* 0x000000208400780c */ /* 0x000fda0000701070 */
[----:B------:R-:W-:Y:S01]  /*1f00*/  VOTEU.ANY UP0, P0 ;  /* 0x0000000000ff7886 */ /* 0x000fe20000000100 */
[----:B------:R-:W-:Y:S01]  /*1f10*/  VOTEU.ANY UP1, P0 ;  /* 0x0000000000ff7886 */ /* 0x000fe20000020100 */
[----:B------:R-:W-:-:S03]  /*1f20*/  ISETP.GE.U32.AND P0, PT, R12, 0x41, PT ;  /* 0x000000410c00780c */ /* 0x000fc60003f06070 */
[----:B------:R-:W-:Y:S02]  /*1f30*/  @UP0 UMOV UR4, UR4 ;  /* 0x0000000400040c82 */ /* 0x000fe40008000000 */
[----:B------:R2:W-:Y:S01]  /*1f40*/  @UP1 UTCBAR [UR4], URZ ;  /* 0x000000ff040013e9 */ /* 0x0005e200080000ff */
[----:B------:R-:W-:Y:S06]  /*1f50*/  BAR.SYNC.DEFER_BLOCKING 0x0 ;  /* 0x0000000000007b1d */ /* 0x000fec0000010000 */
[----:B------:R-:W3:Y:S02]  /*1f60*/  SYNCS.PHASECHK.TRANS64.TRYWAIT P1, [UR8+0x30020], RZ ;  /* 0x030020ffff0075a7 */ /* 0x000ee40008021108 */
[----:B--23--:R-:W-:Y:S05]  /*1f70*/  @!P1 BRA `(.L_x_62) ;  /* 0x0000001000409947 */ /* 0x00cfea0003800000 */
.L_x_79:
[----:B------:R-:W-:Y:S01]  /*1f80*/  UMOV UR4, URZ ;  /* 0x000000ff00047c82 */ /* 0x000fe20008000000 */
[----:B------:R-:W-:Y:S05]  /*1f90*/  @!P0 BRA `(.L_x_59) ;  /* 0x0000000400588947 */ /* 0x000fea0003800000 */
[----:B------:R-:W2:Y:S01]  /*1fa0*/  LDCU UR29, c[0x0][0x3a0] ;  /* 0x00007400ff1d77ac */ /* 0x000ea20008000800 */
[----:B------:R-:W-:Y:S01]  /*1fb0*/  UMOV UR9, 0x1 ;  /* 0x0000000100097882 */ /* 0x000fe20000000000 */
[----:B------:R-:W-:-:S05]  /*1fc0*/  UMOV UR18, 0x40 ;  /* 0x0000004000127882 */ /* 0x000fca0000000000 */
.L_x_66:
[----:B------:R-:W-:Y:S01]  /*1fd0*/  BAR.SYNC.DEFER_BLOCKING 0x0 ;  /* 0x0000000000007b1d */ /* 0x000fe20000010000 */
[----:B------:R-:W-:Y:S01]  /*1fe0*/  ULEA UR28, UR9, UR8, 0x3 ;  /* 0x00000008091c7291 */ /* 0x000fe2000f8e18ff */
[----:B------:R-:W-:Y:S01]  /*1ff0*/  @!P3 IMAD.MOV.U32 R2, RZ, RZ, 0xc000 ;  /* 0x0000c000ff02b424 */ /* 0x000fe200078e00ff */
[----:B------:R-:W-:Y:S01]  /*2000*/  ELECT P1, URZ, PT ;  /* 0x0000000000ff782f */ /* 0x000fe20003820000 */
[----:B------:R-:W-:-:S03]  /*2010*/  ULEA UR16, UR9, UR8, 0xe ;  /* 0x0000000809107291 */ /* 0x000fc6000f8e70ff */
[----:B------:R-:W-:Y:S02]  /*2020*/  ISETP.LT.U32.AND P1, PT, R132, 0x20, P1 ;  /* 0x000000208400780c */ /* 0x000fe40000f21070 */
[----:B------:R-:W-:Y:S01]  /*2030*/  ELECT P0, URZ, PT ;  /* 0x0000000000ff782f */ /* 0x000fe20003800000 */
[----:B------:R-:W-:-:S03]  /*2040*/  UIADD3 UR16, UPT, UPT, UR16, 0x20000, URZ ;  /* 0x0002000010107890 */ /* 0x000fc6000fffe0ff */
[----:B------:R-:W-:Y:S01]  /*2050*/  ISETP.LT.U32.AND P0, PT, R132, 0x20, P0 ;  /* 0x000000208400780c */ /* 0x000fe20000701070 */
[----:B------:R-:W-:Y:S01]  /*2060*/  ULEA UR12, UR9, UR8, 0xf ;  /* 0x00000008090c7291 */ /* 0x000fe2000f8e78ff */
[----:B------:R-:W-:Y:S01]  /*2070*/  UMOV UR14, UR18 ;  /* 0x00000012000e7c82 */ /* 0x000fe20008000000 */
[----:B------:R-:W-:-:S04]  /*2080*/  USHF.L.U32 UR5, UR4, 0x1f, URZ ;  /* 0x0000001f04057899 */ /* 0x000fc800080006ff */
[----:B------:R-:W-:Y:S01]  /*2090*/  VOTEU.ANY UP0, P1 ;  /* 0x0000000000ff7886 */ /* 0x000fe20000800100 */
[----:B------:R3:W-:Y:S04]  /*20a0*/  @!P3 SYNCS.ARRIVE.TRANS64 RZ, [UR28+0x30000], R2 ;  /* 0x03000002ffffb9a7 */ /* 0x0007e8000800001c */
[----:B------:R-:W-:Y:S01]  /*20b0*/  @UP0 UIADD3 UR17, UPT, UPT, UR28, 0x30000, URZ ;  /* 0x000300001c110890 */ /* 0x000fe2000fffe0ff */
[----:B------:R-:W-:Y:S01]  /*20c0*/  VOTEU.ANY UP0, P1 ;  /* 0x0000000000ff7886 */ /* 0x000fe20000800100 */
[----:B------:R-:W-:Y:S01]  /*20d0*/  BAR.SYNC.DEFER_BLOCKING 0x0 ;  /* 0x0000000000007b1d */ /* 0x000fe20000010000 */
[----:B---3--:R-:W-:-:S05]  /*20e0*/  IMAD.U32 R2, RZ, RZ, UR5 ;  /* 0x00000005ff027e24 */ /* 0x008fca000f8e00ff */
[----:B------:R-:W-:-:S05]  /*20f0*/  VOTEU.ANY UP1, P0 ;  /* 0x0000000000ff7886 */ /* 0x000fca0000020100 */
[----:B------:R-:W-:Y:S01]  /*2100*/  @UP1 UIADD3 UR13, UPT, UPT, UR28, 0x30000, URZ ;  /* 0x000300001c0d1890 */ /* 0x000fe2000fffe0ff */
[----:B------:R-:W-:Y:S01]  /*2110*/  VOTEU.ANY UP1, P0 ;  /* 0x0000000000ff7886 */ /* 0x000fe20000020100 */
[----:B------:R3:W-:Y:S01]  /*2120*/  @UP0 UTMALDG.2D [UR16], [UR24] ;  /* 0x00000010180005b4 */ /* 0x0007e20008008000 */
[----:B------:R-:W-:Y:S01]  /*2130*/  UISETP.NE.U32.AND UP0, UPT, UR22, URZ, UPT ;  /* 0x000000ff1600728c */ /* 0x000fe2000bf05070 */
[----:B------:R5:W-:Y:S06]  /*2140*/  MEMBAR.ALL.CTA ;  /* 0x0000000000007992 */ /* 0x000bec0000008000 */
[----:B-----5:R-:W5:Y:S02]  /*2150*/  FENCE.VIEW.ASYNC.S ;  /* 0x00000000000073c6 */ /* 0x020f640000000000 */
[----:B-----5:R-:W-:Y:S06]  /*2160*/  BAR.SYNC.DEFER_BLOCKING 0x0 ;  /* 0x0000000000007b1d */ /* 0x020fec0000010000 */
[----:B------:R3:W-:Y:S02]  /*2170*/  @UP1 UTMALDG.2D [UR12], [UR26] ;  /* 0x0000000c1a0015b4 */ /* 0x0007e40008008000 */
[----:B------:R-:W-:Y:S06]  /*2180*/  BAR.SYNC.DEFER_BLOCKING 0x0 ;  /* 0x0000000000007b1d */ /* 0x000fec0000010000 */
[----:B------:R-:W5:Y:S02]  /*2190*/  SYNCS.PHASECHK.TRANS64.TRYWAIT P0, [UR28+0x30000], R2 ;  /* 0x03000002ff0075a7 */ /* 0x000f64000800111c */
[----:B---3-5:R-:W-:Y:S05]  /*21a0*/  @!P0 BRA `(.L_x_63) ;  /* 0x0000000c00c08947 */ /* 0x028fea0003800000 */
.L_x_80:
        /* <DEDUP_REMOVED lines=11> */
[----:B------:R-:W-:Y:S02]  /*2260*/  UIADD3 UR6, UP0, UPT, UR16, 0x2, URZ ;  /* 0x0000000210067890 */ /* 0x000fe4000ff1e0ff */
[----:B------:R-:W-:Y:S02]  /*2270*/  UIADD3 UR32, UP1, UPT, UR30, 0x2, URZ ;  /* 0x000000021e207890 */ /* 0x000fe4000ff3e0ff */
[----:B------:R-:W-:Y:S02]  /*2280*/  UIADD3 UR34, UP2, UPT, UR16, 0x4, URZ ;  /* 0x0000000410227890 */ /* 0x000fe4000ff5e0ff */
[----:B------:R-:W-:Y:S02]  /*2290*/  UIADD3 UR36, UP3, UPT, UR30, 0x4, URZ ;  /* 0x000000041e247890 */ /* 0x000fe4000ff7e0ff */
[----:B------:R-:W-:-:S02]  /*22a0*/  UIADD3.X UR7, UPT, UPT, UR17, URZ, URZ, UP0, !UPT ;  /* 0x000000ff11077290 */ /* 0x000fc400087fe4ff */
[----:B------:R-:W-:Y:S02]  /*22b0*/  UIADD3.X UR33, UPT, UPT, UR31, URZ, URZ, UP1, !UPT ;  /* 0x000000ff1f217290 */ /* 0x000fe40008ffe4ff */
[----:B------:R-:W-:Y:S02]  /*22c0*/  UIADD3.X UR35, UPT, UPT, UR17, URZ, URZ, UP2, !UPT ;  /* 0x000000ff11237290 */ /* 0x000fe400097fe4ff */
[----:B------:R-:W-:Y:S01]  /*22d0*/  UIADD3.X UR37, UPT, UPT, UR31, URZ, URZ, UP3, !UPT ;  /* 0x000000ff1f257290 */ /* 0x000fe20009ffe4ff */
        /* <DEDUP_REMOVED lines=8> */
[----:B------:R3:W-:Y:S01]  /*2360*/  UTCHMMA gdesc[UR10], gdesc[UR12], tmem[UR23], tmem[UR38], idesc[UR39], UPT ;  /* 0x00ff260c0a0075ea */ /* 0x0007e2000b800017 */
[----:B------:R-:W-:Y:S01]  /*2370*/  UMOV UR44, 0x0 ;  /* 0x00000000002c7882 */ /* 0x000fe20000000000 */
[----:B------:R-:W-:Y:S01]  /*2380*/  UMOV UR45, 0x8400490 ;  /* 0x08400490002d7882 */ /* 0x000fe20000000000 */
[----:B------:R3:W-:Y:S01]  /*2390*/  UTCHMMA gdesc[UR16], gdesc[UR30], tmem[UR23], tmem[UR40], idesc[UR41], UPT ;  /* 0x00ff281e100075ea */ /* 0x0007e2000b800017 */
[----:B------:R3:W-:Y:S01]  /*23a0*/  UTCHMMA gdesc[UR6], gdesc[UR32], tmem[UR23], tmem[UR42], idesc[UR43], UPT ;  /* 0x00ff2a20060075ea */ /* 0x0007e2000b800017 */
[----:B------:R3:W-:Y:S01]  /*23b0*/  UTCHMMA gdesc[UR34], gdesc[UR36], tmem[UR23], tmem[UR44], idesc[UR45], UPT ;  /* 0x00ff2c24220075ea */ /* 0x0007e2000b800017 */
[----:B------:R-:W-:Y:S01]  /*23c0*/  NOP ;  /* 0x0000000000007918 */ /* 0x000fe20000000000 */
.L_x_64:
[----:B------:R-:W-:Y:S01]  /*23d0*/  ELECT P0, URZ, PT ;  /* 0x0000000000ff782f */ /* 0x000fe20003800000 */
[----:B---3--:R-:W-:-:S03]  /*23e0*/  UIADD3 UR6, UPT, UPT, UR28, 0x30020, URZ ;  /* 0x000300201c067890 */ /* 0x008fc6000fffe0ff */
[----:B------:R-:W-:Y:S01]  /*23f0*/  ISETP.LT.U32.AND P0, PT, R132, 0x20, P0 ;  /* 0x000000208400780c */ /* 0x000fe20000701070 */
[----:B------:R-:W-:-:S12]  /*2400*/  UMOV UR7, URZ ;  /* 0x000000ff00077c82 */ /* 0x000fd80008000000 */
[----:B------:R-:W-:Y:S01]  /*2410*/  VOTEU.ANY UP0, P0 ;  /* 0x0000000000ff7886 */ /* 0x000fe20000000100 */
[----:B------:R-:W-:-:S04]  /*2420*/  VOTEU.ANY UP1, P0 ;  /* 0x0000000000ff7886 */ /* 0x000fc80000020100 */
[----:B------:R-:W-:Y:S02]  /*2430*/  @UP0 UMOV UR6, UR6 ;  /* 0x0000000600060c82 */ /* 0x000fe40008000000 */
[----:B------:R3:W-:Y:S01]  /*2440*/  @UP1 UTCBAR [UR6], URZ ;  /* 0x000000ff060013e9 */ /* 0x0007e200080000ff */
[----:B------:R-:W-:Y:S06]  /*2450*/  BAR.SYNC.DEFER_BLOCKING 0x0 ;  /* 0x0000000000007b1d */ /* 0x000fec0000010000 */
[----:B------:R-:W5:Y:S02]  /*2460*/  SYNCS.PHASECHK.TRANS64.TRYWAIT P0, [UR28+0x30020], R2 ;  /* 0x03002002ff0075a7 */ /* 0x000f64000800111c */
[----:B---3-5:R-:W-:Y:S05]  /*2470*/  @!P0 BRA `(.L_x_65) ;  /* 0x0000000c00188947 */ /* 0x028fea0003800000 */
.L_x_81:
[----:B------:R-:W-:Y:S02]  /*2480*/  UIADD3 UR9, UPT, UPT, UR9, 0x1, URZ ;  /* 0x0000000109097890 */ /* 0x000fe4000fffe0ff */
[----:B------:R-:W-:Y:S02]  /*2490*/  UIADD3 UR18, UPT, UPT, UR18, 0x40, URZ ;  /* 0x0000004012127890 */ /* 0x000fe4000fffe0ff */
[----:B------:R-:W-:-:S04]  /*24a0*/  UISETP.NE.U32.AND UP0, UPT, UR9, 0x4, UPT ;  /* 0x000000040900788c */ /* 0x000fc8000bf05070 */
[----:B------:R-:W-:Y:S02]  /*24b0*/  USEL UR5, URZ, 0x1, UP0 ;  /* 0x00000001ff057887 */ /* 0x000fe40008000000 */
[----:B------:R-:W-:Y:S02]  /*24c0*/  USEL UR9, UR9, URZ, UP0 ;  /* 0x000000ff09097287 */ /* 0x000fe40008000000 */
[----:B--2---:R-:W-:Y:S02]  /*24d0*/  UISETP.GE.AND UP0, UPT, UR18, UR29, UPT ;  /* 0x0000001d1200728c */ /* 0x004fe4000bf06270 */
[----:B------:R-:W-:-:S07]  /*24e0*/  ULOP3.LUT UR4, UR4, UR5, URZ, 0x3c, !UPT ;  /* 0x0000000504047292 */ /* 0x000fce000f8e3cff */
[----:B------:R-:W-:Y:S05]  /*24f0*/  BRA.U !UP0, `(.L_x_66) ;  /* 0xfffffff908b47547 */ /* 0x000fea000b83ffff */
.L_x_59:
[----:B---3-5:R-:W-:Y:S06]  /*2500*/  BAR.SYNC.DEFER_BLOCKING 0x0 ;  /* 0x0000000000007b1d */ /* 0x028fec0000010000 */
[----:B------:R-:W-:Y:S04]  /*2510*/  BSSY.RECONVERGENT B5, `(.L_x_67) ;  /* 0x0000004000057945 */ /* 0x000fe80003800200 */
[----:B------:R-:W-:Y:S05]  /*2520*/  @P3 BRA `(.L_x_68) ;  /* 0x0000000000083947 */ /* 0x000fea0003800000 */
[----:B------:R-:W2:Y:S02]  /*2530*/  SYNCS.CCTL.IV [UR8+0x30000] ;  /* 0x03000000ff0079b1 */ /* 0x000ea40008000008 */
[----:B--2---:R-:W2:Y:S02]  /*2540*/  SYNCS.CCTL.IV [UR8+0x30020] ;  /* 0x03002000ff0079b1 */ /* 0x004ea40008000008 */
.L_x_68:
[----:B------:R-:W-:Y:S05]  /*2550*/  BSYNC.RECONVERGENT B5 ;  /* 0x0000000000057941 */ /* 0x000fea0003800200 */
.L_x_67:
[----:B--2---:R-:W-:Y:S06]  /*2560*/  BAR.SYNC.DEFER_BLOCKING 0x0 ;  /* 0x0000000000007b1d */ /* 0x004fec0000010000 */
[----:B------:R-:W-:Y:S04]  /*2570*/  BSSY.RECONVERGENT B5, `(.L_x_69) ;  /* 0x0000004000057945 */ /* 0x000fe80003800200 */
[----:B------:R-:W-:Y:S05]  /*2580*/  @P3 BRA `(.L_x_70) ;  /* 0x0000000000083947 */ /* 0x000fea0003800000 */
[----:B------:R-:W2:Y:S02]  /*2590*/  SYNCS.CCTL.IV [UR8+0x30008] ;  /* 0x03000800ff0079b1 */ /* 0x000ea40008000008 */
[----:B--2---:R-:W2:Y:S02]  /*25a0*/  SYNCS.CCTL.IV [UR8+0x30028] ;  /* 0x03002800ff0079b1 */ /* 0x004ea40008000008 */
.L_x_70:
[----:B------:R-:W-:Y:S05]  /*25b0*/  BSYNC.RECONVERGENT B5 ;  /* 0x0000000000057941 */ /* 0x000fea0003800200 */
.L_x_69:
[----:B--2---:R-:W-:Y:S06]  /*25c0*/  BAR.SYNC.DEFER_BLOCKING 0x0 ;  /* 0x0000000000007b1d */ /* 0x004fec0000010000 */
[----:B------:R-:W-:Y:S04]  /*25d0*/  BSSY.RECONVERGENT B5, `(.L_x_71) ;  /* 0x0000004000057945 */ /* 0x000fe80003800200 */
[----:B------:R-:W-:Y:S05]  /*25e0*/  @P3 BRA `(.L_x_72) ;  /* 0x0000000000083947 */ /* 0x000fea0003800000 */
[----:B------:R-:W2:Y:S02]  /*25f0*/  SYNCS.CCTL.IV [UR8+0x30010] ;  /* 0x03001000ff0079b1 */ /* 0x000ea40008000008 */
[----:B--2---:R-:W2:Y:S02]  /*2600*/  SYNCS.CCTL.IV [UR8+0x30030] ;  /* 0x03003000ff0079b1 */ /* 0x004ea40008000008 */
.L_x_72:
[----:B------:R-:W-:Y:S05]  /*2610*/  BSYNC.RECONVERGENT B5 ;  /* 0x0000000000057941 */ /* 0x000fea0003800200 */
.L_x_71:
[----:B--2---:R-:W-:Y:S06]  /*2620*/  BAR.SYNC.DEFER_BLOCKING 0x0 ;  /* 0x0000000000007b1d */ /* 0x004fec0000010000 */
[----:B------:R-:W-:Y:S04]  /*2630*/  BSSY.RECONVERGENT B5, `(.L_x_73) ;  /* 0x0000004000057945 */ /* 0x000fe80003800200 */
[----:B------:R-:W-:Y:S05]  /*2640*/  @P3 BRA `(.L_x_74) ;  /* 0x0000000000083947 */ /* 0x000fea0003800000 */
[----:B------:R-:W2:Y:S02]  /*2650*/  SYNCS.CCTL.IV [UR8+0x30018] ;  /* 0x03001800ff0079b1 */ /* 0x000ea40008000008 */
[----:B--2---:R-:W2:Y:S02]  /*2660*/  SYNCS.CCTL.IV [UR8+0x30038] ;  /* 0x03003800ff0079b1 */ /* 0x004ea40008000008 */
.L_x_74:
[----:B------:R-:W-:Y:S05]  /*2670*/  BSYNC.RECONVERGENT B5 ;  /* 0x0000000000057941 */ /* 0x000fea0003800200 */
.L_x_73:
[----:B------:R-:W-:Y:S01]  /*2680*/  ULOP3.LUT UR4, UR22, 0x3, URZ, 0xc0, !UPT ;  /* 0x0000000316047892 */ /* 0x000fe2000f8ec0ff */
[C---:B------:R-:W-:Y:S01]  /*2690*/  IMAD.SHL.U32 R2, R0.reuse, 0x10, RZ ;  /* 0x0000001000027824 */ /* 0x040fe200078e00ff */
[----:B------:R-:W-:Y:S01]  /*26a0*/  USHF.L.U32 UR22, UR22, 0x5, URZ ;  /* 0x0000000516167899 */ /* 0x000fe200080006ff */
[C---:B------:R-:W-:Y:S01]  /*26b0*/  IMAD.SHL.U32 R3, R0.reuse, 0x100, RZ ;  /* 0x0000010000037824 */ /* 0x040fe200078e00ff */
[----:B------:R-:W-:Y:S01]  /*26c0*/  ULEA UR5, UR4, UR23, 0x15 ;  /* 0x0000001704057291 */ /* 0x000fe2000f8ea8ff */
[----:B------:R-:W-:Y:S01]  /*26d0*/  IMAD.SHL.U32 R0, R0, 0x80, RZ ;  /* 0x0000008000007824 */ /* 0x000fe200078e00ff */
[----:B------:R-:W-:Y:S02]  /*26e0*/  ULOP3.LUT UR22, UR22, 0x80, URZ, 0xc0, !UPT ;  /* 0x0000008016167892 */ /* 0x000fe4000f8ec0ff */
[----:B------:R-:W-:Y:S02]  /*26f0*/  LOP3.LUT R3, R2, 0x8070, R3, 0xc8, !PT ;  /* 0x0000807002037812 */ /* 0x000fe400078ec803 */
[----:B------:R-:W-:Y:S01]  /*2700*/  ELECT P0, URZ, PT ;  /* 0x0000000000ff782f */ /* 0x000fe20003800000 */
[----:B------:R-:W-:Y:S01]  /*2710*/  UIADD3 UR5, UPT, UPT, UR5, UR22, URZ ;  /* 0x0000001605057290 */ /* 0x000fe2000fffe0ff */
[----:B------:R-:W-:Y:S01]  /*2720*/  LOP3.LUT R0, R3, 0x3f80, R0, 0xf8, !PT ;  /* 0x00003f8003007812 */ /* 0x000fe200078ef800 */
[----:B------:R-:W-:Y:S01]  /*2730*/  UMOV UR6, UR19 ;  /* 0x0000001300067c82 */ /* 0x000fe20008000000 */
[----:B------:R-:W-:-:S02]  /*2740*/  ISETP.LT.U32.AND P0, PT, R132, 0x80, P0 ;  /* 0x000000808400780c */ /* 0x000fc40000701070 */
[C---:B------:R-:W-:Y:S02]  /*2750*/  LOP3.LUT R2, R0.reuse, 0x10, RZ, 0x3c, !PT ;  /* 0x0000001000027812 */ /* 0x040fe400078e3cff */
[----:B------:R-:W-:Y:S02]  /*2760*/  LOP3.LUT R3, R0, 0x20, RZ, 0x3c, !PT ;  /* 0x0000002000037812 */ /* 0x000fe400078e3cff */
[----:B----4-:R-:W3:Y:S01]  /*2770*/  LDTM.x128 R4, tmem[UR5] ;  /* 0x00000005000479ee */ /* 0x010ee200083c0000 */
[----:B------:R-:W-:Y:S01]  /*2780*/  NOP ;  /* 0x0000000000007918 */ /* 0x000fe20000000000 */
[----:B------:R-:W-:Y:S02]  /*2790*/  ULEA UR5, UR4, UR15, 0x6 ;  /* 0x0000000f04057291 */ /* 0x000fe4000f8e30ff */
[----:B------:R-:W-:-:S03]  /*27a0*/  ULEA UR4, UR4, UR8, 0xe ;  /* 0x0000000804047291 */ /* 0x000fc6000f8e70ff */
[----:B---3--:R-:W-:Y:S01]  /*27b0*/  VOTEU.ANY UP1, P0 ;  /* 0x0000000000ff7886 */ /* 0x008fe20000020100 */
[----:B------:R-:W-:Y:S01]  /*27c0*/  VOTEU.ANY UP0, P0 ;  /* 0x0000000000ff7886 */ /* 0x000fe20000000100 */
[----:B------:R-:W-:Y:S02]  /*27d0*/  F2FP.BF16.F32.PACK_AB R4, R5, R4 ;  /* 0x000000040504723e */ /* 0x000fe400000010ff */
[----:B------:R-:W-:Y:S02]  /*27e0*/  F2FP.BF16.F32.PACK_AB R68, R69, R68 ;  /* 0x000000444544723e */ /* 0x000fe400000010ff */
[----:B------:R-:W-:Y:S02]  /*27f0*/  F2FP.BF16.F32.PACK_AB R5, R7, R6 ;  /* 0x000000060705723e */ /* 0x000fe400000010ff */
[----:B------:R-:W-:Y:S02]  /*2800*/  F2FP.BF16.F32.PACK_AB R12, R13, R12 ;  /* 0x0000000c0d0c723e */ /* 0x000fe400000010ff */
[----:B------:R-:W-:-:S02]  /*2810*/  F2FP.BF16.F32.PACK_AB R69, R71, R70 ;  /* 0x000000464745723e */ /* 0x000fc400000010ff */
[----:B------:R-:W-:Y:S02]  /*2820*/  F2FP.BF16.F32.PACK_AB R76, R77, R76 ;  /* 0x0000004c4d4c723e */ /* 0x000fe400000010ff */
[----:B------:R-:W-:Y:S02]  /*2830*/  F2FP.BF16.F32.PACK_AB R6, R9, R8 ;  /* 0x000000080906723e */ /* 0x000fe400000010ff */
[----:B------:R-:W-:Y:S02]  /*2840*/  F2FP.BF16.F32.PACK_AB R7, R11, R10 ;  /* 0x0000000a0b07723e */ /* 0x000fe400000010ff */
[----:B------:R-:W-:Y:S02]  /*2850*/  F2FP.BF16.F32.PACK_AB R13, R15, R14 ;  /* 0x0000000e0f0d723e */ /* 0x000fe400000010ff */
[----:B------:R-:W-:Y:S01]  /*2860*/  F2FP.BF16.F32.PACK_AB R20, R21, R20 ;  /* 0x000000141514723e */ /* 0x000fe200000010ff */
[----:B--2---:R2:W-:Y:S01]  /*2870*/  STS.128 [R0+UR8], R4 ;  /* 0x0000000400007988 */ /* 0x0045e20008000c08 */
[----:B------:R-:W-:-:S02]  /*2880*/  F2FP.BF16.F32.PACK_AB R70, R73, R72 ;  /* 0x000000484946723e */ /* 0x000fc400000010ff */
[----:B------:R-:W-:Y:S02]  /*2890*/  F2FP.BF16.F32.PACK_AB R71, R75, R74 ;  /* 0x0000004a4b47723e */ /* 0x000fe400000010ff */
[----:B------:R-:W-:Y:S02]  /*28a0*/  F2FP.BF16.F32.PACK_AB R77, R79, R78 ;  /* 0x0000004e4f4d723e */ /* 0x000fe400000010ff */
[----:B------:R-:W-:Y:S01]  /*28b0*/  F2FP.BF16.F32.PACK_AB R84, R85, R84 ;  /* 0x000000545554723e */ /* 0x000fe200000010ff */
[----:B------:R3:W-:Y:S01]  /*28c0*/  STS.128 [R0+UR8+0x4000], R68 ;  /* 0x0040004400007988 */ /* 0x0007e20008000c08 */
[----:B------:R-:W-:Y:S02]  /*28d0*/  F2FP.BF16.F32.PACK_AB R14, R17, R16 ;  /* 0x00000010110e723e */ /* 0x000fe400000010ff */
[----:B------:R-:W-:Y:S02]  /*28e0*/  F2FP.BF16.F32.PACK_AB R15, R19, R18 ;  /* 0x00000012130f723e */ /* 0x000fe400000010ff */
[----:B------:R-:W-:-:S02]  /*28f0*/  F2FP.BF16.F32.PACK_AB R21, R23, R22 ;  /* 0x000000161715723e */ /* 0x000fc400000010ff */
[----:B------:R-:W-:Y:S01]  /*2900*/  F2FP.BF16.F32.PACK_AB R28, R29, R28 ;  /* 0x0000001c1d1c723e */ /* 0x000fe200000010ff */
[----:B------:R4:W-:Y:S01]  /*2910*/  STS.128 [R2+UR8], R12 ;  /* 0x0000000c02007988 */ /* 0x0009e20008000c08 */
[----:B------:R-:W-:Y:S02]  /*2920*/  F2FP.BF16.F32.PACK_AB R78, R81, R80 ;  /* 0x00000050514e723e */ /* 0x000fe400000010ff */
[----:B------:R-:W-:Y:S02]  /*2930*/  F2FP.BF16.F32.PACK_AB R79, R83, R82 ;  /* 0x00000052534f723e */ /* 0x000fe400000010ff */
[----:B------:R-:W-:Y:S02]  /*2940*/  F2FP.BF16.F32.PACK_AB R85, R87, R86 ;  /* 0x000000565755723e */ /* 0x000fe400000010ff */
[----:B------:R-:W-:Y:S01]  /*2950*/  F2FP.BF16.F32.PACK_AB R92, R93, R92 ;  /* 0x0000005c5d5c723e */ /* 0x000fe200000010ff */
[----:B------:R4:W-:Y:S01]  /*2960*/  STS.128 [R2+UR8+0x4000], R76 ;  /* 0x0040004c02007988 */ /* 0x0009e20008000c08 */
[----:B------:R-:W-:-:S02]  /*2970*/  F2FP.BF16.F32.PACK_AB R22, R25, R24 ;  /* 0x000000181916723e */ /* 0x000fc400000010ff */
[----:B------:R-:W-:Y:S02]  /*2980*/  F2FP.BF16.F32.PACK_AB R23, R27, R26 ;  /* 0x0000001a1b17723e */ /* 0x000fe400000010ff */
[----:B------:R-:W-:Y:S02]  /*2990*/  F2FP.BF16.F32.PACK_AB R29, R31, R30 ;  /* 0x0000001e1f1d723e */ /* 0x000fe400000010ff */
[----:B------:R-:W-:Y:S01]  /*29a0*/  F2FP.BF16.F32.PACK_AB R36, R37, R36 ;  /* 0x000000242524723e */ /* 0x000fe200000010ff */
[----:B------:R4:W-:Y:S01]  /*29b0*/  STS.128 [R3+UR8], R20 ;  /* 0x0000001403007988 */ /* 0x0009e20008000c08 */
[----:B------:R-:W-:Y:S02]  /*29c0*/  F2FP.BF16.F32.PACK_AB R86, R89, R88 ;  /* 0x000000585956723e */ /* 0x000fe400000010ff */
[----:B------:R-:W-:Y:S02]  /*29d0*/  F2FP.BF16.F32.PACK_AB R87, R91, R90 ;  /* 0x0000005a5b57723e */ /* 0x000fe400000010ff */
[----:B------:R-:W-:-:S02]  /*29e0*/  F2FP.BF16.F32.PACK_AB R93, R95, R94 ;  /* 0x0000005e5f5d723e */ /* 0x000fc400000010ff */
[----:B------:R-:W-:Y:S01]  /*29f0*/  F2FP.BF16.F32.PACK_AB R100, R101, R100 ;  /* 0x000000646564723e */ /* 0x000fe200000010ff */
[----:B------:R4:W-:Y:S01]  /*2a00*/  STS.128 [R3+UR8+0x4000], R84 ;  /* 0x0040005403007988 */ /* 0x0009e20008000c08 */
        /* <DEDUP_REMOVED lines=8> */
[----:B------:R-:W-:Y:S02]  /*2a90*/  LOP3.LUT R8, R0, 0x30, RZ, 0x3c, !PT ;  /* 0x0000003000087812 */ /* 0x000fe400078e3cff */
[----:B------:R-:W-:Y:S02]  /*2aa0*/  F2FP.BF16.F32.PACK_AB R38, R41, R40 ;  /* 0x000000282926723e */ /* 0x000fe400000010ff */
[----:B------:R-:W-:Y:S01]  /*2ab0*/  F2FP.BF16.F32.PACK_AB R39, R43, R42 ;  /* 0x0000002a2b27723e */ /* 0x000fe200000010ff */
[----:B------:R4:W-:Y:S01]  /*2ac0*/  STS.128 [R8+UR8], R28 ;  /* 0x0000001c08007988 */ /* 0x0009e20008000c08 */
[----:B------:R-:W-:-:S02]  /*2ad0*/  F2FP.BF16.F32.PACK_AB R45, R47, R46 ;  /* 0x0000002e2f2d723e */ /* 0x000fc400000010ff */
[----:B------:R-:W-:Y:S01]  /*2ae0*/  F2FP.BF16.F32.PACK_AB R52, R53, R52 ;  /* 0x000000343534723e */ /* 0x000fe200000010ff */
[----:B------:R4:W-:Y:S01]  /*2af0*/  STS.128 [R8+UR8+0x4000], R92 ;  /* 0x0040005c08007988 */ /* 0x0009e20008000c08 */
[----:B------:R-:W-:Y:S02]  /*2b00*/  F2FP.BF16.F32.PACK_AB R102, R105, R104 ;  /* 0x000000686966723e */ /* 0x000fe400000010ff */
[----:B------:R-:W-:Y:S02]  /*2b10*/  F2FP.BF16.F32.PACK_AB R103, R107, R106 ;  /* 0x0000006a6b67723e */ /* 0x000fe400000010ff */
[----:B------:R-:W-:Y:S02]  /*2b20*/  F2FP.BF16.F32.PACK_AB R109, R111, R110 ;  /* 0x0000006e6f6d723e */ /* 0x000fe400000010ff */
[----:B------:R-:W-:Y:S02]  /*2b30*/  F2FP.BF16.F32.PACK_AB R116, R117, R116 ;  /* 0x000000747574723e */ /* 0x000fe400000010ff */
[----:B------:R-:W-:-:S02]  /*2b40*/  LOP3.LUT R9, R0, 0x40, RZ, 0x3c, !PT ;  /* 0x0000004000097812 */ /* 0x000fc400078e3cff */
[----:B------:R-:W-:Y:S02]  /*2b50*/  F2FP.BF16.F32.PACK_AB R46, R49, R48 ;  /* 0x00000030312e723e */ /* 0x000fe400000010ff */
[----:B------:R-:W-:Y:S01]  /*2b60*/  F2FP.BF16.F32.PACK_AB R47, R51, R50 ;  /* 0x00000032332f723e */ /* 0x000fe200000010ff */
[----:B------:R4:W-:Y:S01]  /*2b70*/  STS.128 [R9+UR8], R36 ;  /* 0x0000002409007988 */ /* 0x0009e20008000c08 */
[----:B------:R-:W-:Y:S02]  /*2b80*/  F2FP.BF16.F32.PACK_AB R53, R55, R54 ;  /* 0x000000363735723e */ /* 0x000fe400000010ff */
[----:B------:R-:W-:Y:S01]  /*2b90*/  F2FP.BF16.F32.PACK_AB R60, R61, R60 ;  /* 0x0000003c3d3c723e */ /* 0x000fe200000010ff */
[----:B------:R4:W-:Y:S01]  /*2ba0*/  STS.128 [R9+UR8+0x4000], R100 ;  /* 0x0040006409007988 */ /* 0x0009e20008000c08 */
[----:B------:R-:W-:Y:S02]  /*2bb0*/  F2FP.BF16.F32.PACK_AB R110, R113, R112 ;  /* 0x00000070716e723e */ /* 0x000fe400000010ff */
[----:B------:R-:W-:-:S02]  /*2bc0*/  F2FP.BF16.F32.PACK_AB R111, R115, R114 ;  /* 0x00000072736f723e */ /* 0x000fc400000010ff */
        /* <DEDUP_REMOVED lines=11> */
[----:B--2---:R-:W-:Y:S02]  /*2c80*/  LOP3.LUT R4, R0, 0x60, RZ, 0x3c, !PT ;  /* 0x0000006000047812 */ /* 0x004fe400078e3cff */
[----:B------:R-:W-:Y:S02]  /*2c90*/  F2FP.BF16.F32.PACK_AB R62, R65, R64 ;  /* 0x00000040413e723e */ /* 0x000fe400000010ff */
[----:B------:R-:W-:Y:S01]  /*2ca0*/  F2FP.BF16.F32.PACK_AB R63, R67, R66 ;  /* 0x00000042433f723e */ /* 0x000fe200000010ff */
[----:B------:R4:W-:Y:S01]  /*2cb0*/  STS.128 [R4+UR8], R52 ;  /* 0x0000003404007988 */ /* 0x0009e20008000c08 */
[----:B------:R-:W-:-:S02]  /*2cc0*/  F2FP.BF16.F32.PACK_AB R126, R129, R128 ;  /* 0x00000080817e723e */ /* 0x000fc400000010ff */
[----:B------:R-:W-:Y:S01]  /*2cd0*/  F2FP.BF16.F32.PACK_AB R127, R131, R130 ;  /* 0x00000082837f723e */ /* 0x000fe200000010ff */
[----:B------:R4:W-:Y:S01]  /*2ce0*/  STS.128 [R4+UR8+0x4000], R116 ;  /* 0x0040007404007988 */ /* 0x0009e20008000c08 */
[----:B---3--:R-:W-:-:S05]  /*2cf0*/  LOP3.LUT R0, R0, 0x70, RZ, 0x3c, !PT ;  /* 0x0000007000007812 */ /* 0x008fca00078e3cff */
[----:B------:R4:W-:Y:S04]  /*2d00*/  STS.128 [R0+UR8], R60 ;  /* 0x0000003c00007988 */ /* 0x0009e80008000c08 */
[----:B------:R4:W-:Y:S01]  /*2d10*/  STS.128 [R0+UR8+0x4000], R124 ;  /* 0x0040007c00007988 */ /* 0x0009e20008000c08 */
[----:B------:R2:W-:Y:S06]  /*2d20*/  MEMBAR.ALL.CTA ;  /* 0x0000000000007992 */ /* 0x0005ec0000008000 */
[----:B--2---:R-:W2:Y:S02]  /*2d30*/  FENCE.VIEW.ASYNC.S ;  /* 0x00000000000073c6 */ /* 0x004ea40000000000 */
[----:B--2---:R-:W-:Y:S06]  /*2d40*/  BAR.SYNC.DEFER_BLOCKING 0x0 ;  /* 0x0000000000007b1d */ /* 0x004fec0000010000 */
[----:B------:R4:W-:Y:S01]  /*2d50*/  @UP1 UTMASTG.2D [UR4], [UR20] ;  /* 0x00000004140013b5 */ /* 0x0009e20008008000 */
[----:B------:R0:W-:Y:S01]  /*2d60*/  UTMACMDFLUSH ;  /* 0x00000000000079b7 */ /* 0x0001e20000000000 */
[----:B------:R-:W-:-:S04]  /*2d70*/  DEPBAR.LE SB0, 0x0 ;  /* 0x000080000000791a */ /* 0x000fc80000000000 */
[----:B------:R-:W-:Y:S08]  /*2d80*/  BAR.SYNC.DEFER_BLOCKING 0x0 ;  /* 0x0000000000007b1d */ /* 0x000ff00000010000 */
[----:B------:R-:W-:Y:S06]  /*2d90*/  BAR.SYNC.DEFER_BLOCKING 0x0 ;  /* 0x0000000000007b1d */ /* 0x000fec0000010000 */
[----:B----4-:R-:W-:Y:S05]  /*2da0*/  @P2 BRA `(.L_x_75) ;  /* 0x0000000000a02947 */ /* 0x010fea0003800000 */
[----:B------:R-:W2:Y:S01]  /*2db0*/  S2UR UR5, SR_CgaCtaId ;  /* 0x00000000000579c3 */ /* 0x000ea20000008800 */
[----:B------:R-:W-:Y:S01]  /*2dc0*/  NOP ;  /* 0x0000000000007918 */ /* 0x000fe20000000000 */
[----:B------:R-:W-:Y:S01]  /*2dd0*/  UMOV UR4, 0x50 ;  /* 0x0000005000047882 */ /* 0x000fe20000000000 */
[----:B------:R-:W-:Y:S02]  /*2de0*/  IMAD.U32 R0, RZ, RZ, UR23 ;  /* 0x00000017ff007e24 */ /* 0x000fe4000f8e00ff */
[----:B------:R-:W-:Y:S02]  /*2df0*/  IMAD.MOV.U32 R3, RZ, RZ, 0xff ;  /* 0x000000ffff037424 */ /* 0x000fe400078e00ff */
[----:B------:R-:W-:Y:S01]  /*2e00*/  IMAD.MOV.U32 R7, RZ, RZ, 0x1 ;  /* 0x00000001ff077424 */ /* 0x000fe200078e00ff */
[----:B------:R-:W-:-:S04]  /*2e10*/  LOP3.LUT R0, R0, 0xffff, RZ, 0xc0, !PT ;  /* 0x0000ffff00007812 */ /* 0x000fc800078ec0ff */
[----:B------:R-:W-:-:S05]  /*2e20*/  SHF.R.U32.HI R0, RZ, 0x5, R0 ;  /* 0x00000005ff007819 */ /* 0x000fca0000011600 */
[----:B------:R-:W-:Y:S01]  /*2e30*/  VIADD R2, R0, 0x10 ;  /* 0x0000001000027836 */ /* 0x000fe20000000000 */
[----:B------:R-:W-:Y:S01]  /*2e40*/  SHF.L.U32 R0, R3, R0, RZ ;  /* 0x0000000003007219 */ /* 0x000fe200000006ff */
[----:B--2---:R-:W-:-:S03]  /*2e50*/  ULEA UR6, UR5, UR4, 0x18 ;  /* 0x0000000405067291 */ /* 0x004fc6000f8ec0ff */
[----:B------:R-:W-:-:S04]  /*2e60*/  SHF.L.U32 R3, R7, R2, RZ ;  /* 0x0000000207037219 */ /* 0x000fc800000006ff */
[----:B------:R-:W-:Y:S02]  /*2e70*/  LOP3.LUT R0, R3, R0, RZ, 0xfc, !PT ;  /* 0x0000000003007212 */ /* 0x000fe400078efcff */
[----:B------:R-:W2:Y:S02]  /*2e80*/  LDS R5, [UR6] ;  /* 0x00000006ff057984 */ /* 0x000ea40008000800 */
[C---:B------:R-:W-:Y:S02]  /*2e90*/  LOP3.LUT R2, R0.reuse, 0xffff, RZ, 0xc0, !PT ;  /* 0x0000ffff00027812 */ /* 0x040fe400078ec0ff */
[----:B--2---:R-:W-:-:S04]  /*2ea0*/  LOP3.LUT R3, R0, 0xffff, R5, 0x80, !PT ;  /* 0x0000ffff00037812 */ /* 0x004fc800078e8005 */
[----:B------:R-:W-:-:S13]  /*2eb0*/  ISETP.NE.AND P0, PT, R3, R2, PT ;  /* 0x000000020300720c */ /* 0x000fda0003f05270 */
[----:B------:R-:W-:Y:S05]  /*2ec0*/  @P0 BRA `(.L_x_76) ;  /* 0x0000000000500947 */ /* 0x000fea0003800000 */
[----:B------:R-:W-:Y:S02]  /*2ed0*/  SHF.R.U32.HI R5, RZ, 0x10, R5 ;  /* 0x00000010ff057819 */ /* 0x000fe40000011605 */
[----:B------:R-:W-:-:S04]  /*2ee0*/  SHF.R.U32.HI R2, RZ, 0x10, R0 ;  /* 0x00000010ff027819 */ /* 0x000fc80000011600 */
[----:B------:R-:W-:-:S04]  /*2ef0*/  LOP3.LUT R5, R5, R2, RZ, 0xc0, !PT ;  /* 0x0000000205057212 */ /* 0x000fc800078ec0ff */
[----:B------:R-:W-:-:S13]  /*2f00*/  ISETP.NE.AND P0, PT, R5, R2, PT ;  /* 0x000000020500720c */ /* 0x000fda0003f05270 */
[----:B------:R-:W-:Y:S05]  /*2f10*/  @P0 BRA `(.L_x_77) ;  /* 0x0000000000300947 */ /* 0x000fea0003800000 */
[----:B------:R-:W-:Y:S01]  /*2f20*/  R2UR UR4, R0 ;  /* 0x00000000000472ca */ /* 0x000fe200000e0000 */
[----:B------:R-:W-:Y:S01]  /*2f30*/  VOTEU.ANY UR5, UPT, PT ;  /* 0x0000000000057886 */ /* 0x000fe200038e0100 */
[----:B------:R-:W2:Y:S01]  /*2f40*/  S2R R0, SR_LANEID ;  /* 0x0000000000007919 */ /* 0x000ea20000000000 */
[----:B------:R-:W-:-:S10]  /*2f50*/  UFLO.U32 UR5, UR5 ;  /* 0x00000005000572bd */ /* 0x000fd400080e0000 */
[----:B------:R-:W-:-:S06]  /*2f60*/  ULOP3.LUT UR4, URZ, UR4, URZ, 0x33, !UPT ;  /* 0x00000004ff047292 */ /* 0x000fcc000f8e33ff */
[----:B------:R-:W-:-:S04]  /*2f70*/  IMAD.U32 R2, RZ, RZ, UR4 ;  /* 0x00000004ff027e24 */ /* 0x000fc8000f8e00ff */
[----:B------:R-:W3:Y:S02]  /*2f80*/  REDUX UR7, R2 ;  /* 0x00000000020773c4 */ /* 0x000ee40000000000 */
[----:B------:R4:W-:Y:S01]  /*2f90*/  UTCATOMSWS.AND URZ, UR4 ;  /* 0x0000000400ff79e3 */ /* 0x0009e20008000000 */
[----:B--2---:R-:W-:Y:S01]  /*2fa0*/  ISETP.EQ.U32.AND P0, PT, R0, UR5, PT ;  /* 0x0000000500007c0c */ /* 0x004fe2000bf02070 */
[----:B---3--:R-:W-:-:S12]  /*2fb0*/  IMAD.U32 R0, RZ, RZ, UR7 ;  /* 0x00000007ff007e24 */ /* 0x008fd8000f8e00ff */
[----:B------:R4:W-:Y:S01]  /*2fc0*/  @P0 ATOMS.AND RZ, [UR6], R0 ;  /* 0x00000000ffff098c */ /* 0x0009e2000a800006 */
[----:B------:R-:W-:Y:S05]  /*2fd0*/  BRA `(.L_x_75) ;  /* 0x0000000000147947 */ /* 0x000fea0003800000 */
.L_x_77:
[----:B------:R-:W-:-:S07]  /*2fe0*/  MOV R2, 0x3000 ;  /* 0x0000300000027802 */ /* 0x000fce0000000f00 */
[----:B-1----:R-:W-:Y:S05]  /*2ff0*/  CALL.REL.NOINC `($__internal_0_$__cuda_sm10x_tcgen05_guardrail_trap_col_being_dealloced_not_returned_by_alloc) ;  /* 0x0000000000447944 */ /* 0x002fea0003c00000 */
[----:B------:R-:W-:Y:S05]  /*3000*/  BRA `(.L_x_75) ;  /* 0x0000000000087947 */ /* 0x000fea0003800000 */
.L_x_76:
[----:B------:R-:W-:-:S07]  /*3010*/  MOV R2, 0x3030 ;  /* 0x0000303000027802 */ /* 0x000fce0000000f00 */
[----:B-1----:R-:W-:Y:S05]  /*3020*/  CALL.REL.NOINC `($__internal_2_$__cuda_sm10x_tcgen05_guardrail_trap_unallocated_columns_being_dealloced) ;  /* 0x0000000000507944 */ /* 0x002fea0003c00000 */
.L_x_75:
[----:B------:R-:W-:Y:S01]  /*3030*/  NOP ;  /* 0x0000000000007918 */ /* 0x000fe20000000000 */
[----:B----4-:R-:W-:Y:S05]  /*3040*/  EXIT ;  /* 0x000000000000794d */ /* 0x010fea0003800000 */
.L_x_60:
[----:B------:R-:W2:Y:S02]  /*3050*/  SYNCS.PHASECHK.TRANS64.TRYWAIT P0, [UR8+0x30000], RZ ;  /* 0x030000ffff0075a7 */ /* 0x000ea40008001108 */
[----:B--2---:R-:W-:Y:S05]  /*3060*/  @!P0 BRA `(.L_x_60) ;  /* 0xfffffffc00f88947 */ /* 0x004fea000383ffff */
[----:B------:R-:W-:Y:S05]  /*3070*/  BRA `(.L_x_78) ;  /* 0xffffffec00187947 */ /* 0x000fea000383ffff */
.L_x_62:
[----:B------:R-:W2:Y:S02]  /*3080*/  SYNCS.PHASECHK.TRANS64.TRYWAIT P1, [UR8+0x30020], RZ ;  /* 0x030020ffff0075a7 */ /* 0x000ea40008021108 */
[----:B--2---:R-:W-:Y:S05]  /*3090*/  @!P1 BRA `(.L_x_62) ;  /* 0xfffffffc00f89947 */ /* 0x004fea000383ffff */
[----:B------:R-:W-:Y:S05]  /*30a0*/  BRA `(.L_x_79) ;  /* 0xffffffec00b47947 */ /* 0x000fea000383ffff */
.L_x_63:
[----:B------:R-:W3:Y:S02]  /*30b0*/  SYNCS.PHASECHK.TRANS64.TRYWAIT P0, [UR28+0x30000], R2 ;  /* 0x03000002ff0075a7 */ /* 0x000ee4000800111c */
[----:B---3--:R-:W-:Y:S05]  /*30c0*/  @!P0 BRA `(.L_x_63) ;  /* 0xfffffffc00f88947 */ /* 0x008fea000383ffff */
[----:B------:R-:W-:Y:S05]  /*30d0*/  BRA `(.L_x_80) ;  /* 0xfffffff000347947 */ /* 0x000fea000383ffff */
.L_x_65:
[----:B------:R-:W3:Y:S02]  /*30e0*/  SYNCS.PHASECHK.TRANS64.TRYWAIT P0, [UR28+0x30020], R2 ;  /* 0x03002002ff0075a7 */ /* 0x000ee4000800111c */
[----:B---3--:R-:W-:Y:S05]  /*30f0*/  @!P0 BRA `(.L_x_65) ;  /* 0xfffffffc00f88947 */ /* 0x008fea000383ffff */
[----:B------:R-:W-:Y:S05]  /*3100*/  BRA `(.L_x_81) ;  /* 0xfffffff000dc7947 */ /* 0x000fea000383ffff */
        .weak           $__internal_0_$__cuda_sm10x_tcgen05_guardrail_trap_col_being_dealloced_not_returned_by_alloc
        .type           $__internal_0_$__cuda_sm10x_tcgen05_guardrail_trap_col_being_dealloced_not_returned_by_alloc,@function
        .size           $__internal_0_$__cuda_sm10x_tcgen05_guardrail_trap_col_being_dealloced_not_returned_by_alloc,($__internal_1_$__cuda_sm10x_tcgen05_guardrail_trap_phase_invalid_during_alloc - $__internal_0_$__cuda_sm10x_tcgen05_guardrail_trap_col_being_dealloced_not_returned_by_alloc)
$__internal_0_$__cuda_sm10x_tcgen05_guardrail_trap_col_being_dealloced_not_returned_by_alloc:
[----:B------:R-:W-:Y:S05]  /*3110*/  BPT.TRAP 0x1 ;  /* 0x000000040000795c */ /* 0x000fea0000300000 */
[----:B------:R-:W-:-:S04]  /*3120*/  IMAD.MOV.U32 R3, RZ, RZ, 0x0 ;  /* 0x00000000ff037424 */ /* 0x000fc800078e00ff */
[----:B------:R-:W-:Y:S05]  /*3130*/  RET.REL.NODEC R2 `(gluon_tcgen05) ;  /* 0xffffffcc02b07950 */ /* 0x000fea0003c3ffff */
        .weak           $__internal_1_$__cuda_sm10x_tcgen05_guardrail_trap_phase_invalid_during_alloc
        .type           $__internal_1_$__cuda_sm10x_tcgen05_guardrail_trap_phase_invalid_during_alloc,@function
        .size           $__internal_1_$__cuda_sm10x_tcgen05_guardrail_trap_phase_invalid_during_alloc,($__internal_2_$__cuda_sm10x_tcgen05_guardrail_trap_unallocated_columns_being_dealloced - $__internal_1_$__cuda_sm10x_tcgen05_guardrail_trap_phase_invalid_during_alloc)
$__internal_1_$__cuda_sm10x_tcgen05_guardrail_trap_phase_invalid_during_alloc:
[----:B------:R-:W-:Y:S05]  /*3140*/  BPT.TRAP 0x1 ;  /* 0x000000040000795c */ /* 0x000fea0000300000 */
[----:B------:R-:W-:-:S04]  /*3150*/  IMAD.MOV.U32 R3, RZ, RZ, 0x0 ;  /* 0x00000000ff037424 */ /* 0x000fc800078e00ff */
[----:B------:R-:W-:Y:S05]  /*3160*/  RET.REL.NODEC R2 `(gluon_tcgen05) ;  /* 0xffffffcc02a47950 */ /* 0x000fea0003c3ffff */
        .weak           $__internal_2_$__cuda_sm10x_tcgen05_guardrail_trap_unallocated_columns_being_dealloced
        .type           $__internal_2_$__cuda_sm10x_tcgen05_guardrail_trap_unallocated_columns_being_dealloced,@function
        .size           $__internal_2_$__cuda_sm10x_tcgen05_guardrail_trap_unallocated_columns_being_dealloced,(.L_x_85 - $__internal_2_$__cuda_sm10x_tcgen05_guardrail_trap_unallocated_columns_being_dealloced)
$__internal_2_$__cuda_sm10x_tcgen05_guardrail_trap_unallocated_columns_being_dealloced:
[----:B------:R-:W-:Y:S05]  /*3170*/  BPT.TRAP 0x1 ;  /* 0x000000040000795c */ /* 0x000fea0000300000 */
[----:B------:R-:W-:-:S04]  /*3180*/  IMAD.MOV.U32 R3, RZ, RZ, 0x0 ;  /* 0x00000000ff037424 */ /* 0x000fc800078e00ff */
[----:B------:R-:W-:Y:S05]  /*3190*/  RET.REL.NODEC R2 `(gluon_tcgen05) ;  /* 0xffffffcc02987950 */ /* 0x000fea0003c3ffff */
.L_x_82:
[----:B------:R-:W-:-:S00]  /*31a0*/  BRA `(.L_x_82) ;  /* 0xfffffffc00fc7947 */ /* 0x000fc0000383ffff */
[----:B------:R-:W-:-:S00]  /*31b0*/  NOP ;  /* 0x0000000000007918 */ /* 0x000fc00000000000 */
        /* <DEDUP_REMOVED lines=12> */
.L_x_85:


//--------------------- .nv.shared.gluon_tcgen05  --------------------------
	.section	.nv.shared.gluon_tcgen05,"aw",@nobits
	.sectionflags	@""
	.align	16
	.zero		1024


//--------------------- .nv.shared.reserved.0     --------------------------
	.section	.nv.shared.reserved.0,"aw",@nobits
	.align	8
	.weak		__nv_reservedSMEM_offset_0_alias
	.size		__nv_reservedSMEM_offset_0_alias, 0, 64
	.other		__nv_reservedSMEM_offset_0_alias,@"STO_CUDA_RESERVED_SHARED STV_DEFAULT"
__nv_reservedSMEM_offset_0_alias:
	.zero		0
.nv.shared.reserved.0:
	.zero		64
	.weak		__nv_reservedSMEM_allocation_phase
	.type		__nv_reservedSMEM_allocation_phase,@object
	.size		__nv_reservedSMEM_allocation_phase,(.L_0 - __nv_reservedSMEM_allocation_phase)
__nv_reservedSMEM_allocation_phase:
	.zero		1
.L_0:
	.zero		7
	.weak		__nv_reservedSMEM_devtool_atexit_pc
	.type		__nv_reservedSMEM_devtool_atexit_pc,@object
	.size		__nv_reservedSMEM_devtool_atexit_pc,(__nv_reservedSMEM_allocation_mask - __nv_reservedSMEM_devtool_atexit_pc)
__nv_reservedSMEM_devtool_atexit_pc:
	.zero		8
	.weak		__nv_reservedSMEM_allocation_mask
	.type		__nv_reservedSMEM_allocation_mask,@object
	.size		__nv_reservedSMEM_allocation_mask,(.L_2 - __nv_reservedSMEM_allocation_mask)
__nv_reservedSMEM_allocation_mask:
	.zero		4
.L_2:


//--------------------- .nv.constant0.gluon_tcgen05 --------------------------
	.section	.nv.constant0.gluon_tcgen05,"a",@progbits
	.sectionflags	@""
	.align	4
.nv.constant0.gluon_tcgen05:
	.zero		976


//--------------------- SYMBOLS --------------------------

	.type		.nv.reservedSmem.offset0,@object
	.size		.nv.reservedSmem.offset0,0x4
	.type		.nv.reservedSmem.cap,@object
	.size		.nv.reservedSmem.cap,0x4
